//
// Generated by NVIDIA NVVM Compiler
//
// Compiler Build ID: CL-36424714
// Cuda compilation tools, release 13.0, V13.0.88
// Based on NVVM 20.0.0
//

.version 9.0
.target sm_100
.address_size 64

	// .globl	_Z12countAuthorsPiS_i
.extern .func  (.param .b32 func_retval0) vprintf
(
	.param .b64 vprintf_param_0,
	.param .b64 vprintf_param_1
)
;
// _ZZ10topAuthorsPiS_iiE5t_top has been demoted
// _ZZ10topAuthorsPiS_iiE5t_cnt has been demoted
.global .align 1 .b8 $str[12] = {84, 104, 114, 101, 97, 100, 58, 32, 37, 100, 10};
.global .align 1 .b8 $str$1[19] = {97, 117, 116, 104, 32, 37, 100, 44, 32, 99, 111, 117, 110, 116, 32, 37, 100, 10};

.visible .entry _Z12countAuthorsPiS_i(
	.param .u64 .ptr .align 1 _Z12countAuthorsPiS_i_param_0,
	.param .u64 .ptr .align 1 _Z12countAuthorsPiS_i_param_1,
	.param .u32 _Z12countAuthorsPiS_i_param_2
)
{
	.reg .pred 	%p<2>;
	.reg .b32 	%r<9>;
	.reg .b64 	%rd<8>;

	ld.param.u64 	%rd1, [_Z12countAuthorsPiS_i_param_0];
	ld.param.u64 	%rd2, [_Z12countAuthorsPiS_i_param_1];
	ld.param.u32 	%r2, [_Z12countAuthorsPiS_i_param_2];
	mov.u32 	%r3, %ctaid.x;
	mov.u32 	%r4, %ntid.x;
	mov.u32 	%r5, %tid.x;
	mad.lo.s32 	%r1, %r3, %r4, %r5;
	setp.ge.s32 	%p1, %r1, %r2;
	@%p1 bra 	$L__BB0_2;
	cvta.to.global.u64 	%rd3, %rd1;
	cvta.to.global.u64 	%rd4, %rd2;
	mul.wide.s32 	%rd5, %r1, 4;
	add.s64 	%rd6, %rd3, %rd5;
	ld.global.u32 	%r6, [%rd6+4];
	ld.global.u32 	%r7, [%rd6];
	sub.s32 	%r8, %r6, %r7;
	add.s64 	%rd7, %rd4, %rd5;
	st.global.u32 	[%rd7], %r8;
$L__BB0_2:
	ret;

}
	// .globl	_Z10topAuthorsPiS_ii
.visible .entry _Z10topAuthorsPiS_ii(
	.param .u64 .ptr .align 1 _Z10topAuthorsPiS_ii_param_0,
	.param .u64 .ptr .align 1 _Z10topAuthorsPiS_ii_param_1,
	.param .u32 _Z10topAuthorsPiS_ii_param_2,
	.param .u32 _Z10topAuthorsPiS_ii_param_3
)
{
	.local .align 8 .b8 	__local_depot1[8];
	.reg .b64 	%SP;
	.reg .b64 	%SPL;
	.reg .pred 	%p<34>;
	.reg .b32 	%r<273>;
	.reg .b64 	%rd<51>;
	// demoted variable
	.shared .align 4 .b8 _ZZ10topAuthorsPiS_iiE5t_top[80];
	// demoted variable
	.shared .align 4 .b8 _ZZ10topAuthorsPiS_iiE5t_cnt[80];
	mov.u64 	%SPL, __local_depot1;
	cvta.local.u64 	%SP, %SPL;
	ld.param.u64 	%rd2, [_Z10topAuthorsPiS_ii_param_0];
	ld.param.u32 	%r46, [_Z10topAuthorsPiS_ii_param_2];
	ld.param.u32 	%r47, [_Z10topAuthorsPiS_ii_param_3];
	cvta.to.global.u64 	%rd1, %rd2;
	mov.u32 	%r48, %ctaid.x;
	mov.u32 	%r1, %ntid.x;
	mov.u32 	%r2, %tid.x;
	mad.lo.s32 	%r270, %r48, %r1, %r2;
	setp.lt.s32 	%p1, %r46, 1;
	@%p1 bra 	$L__BB1_12;
	and.b32  	%r4, %r46, 7;
	setp.lt.u32 	%p2, %r46, 8;
	mov.b32 	%r268, 0;
	@%p2 bra 	$L__BB1_4;
	mov.u32 	%r53, _ZZ10topAuthorsPiS_iiE5t_top;
	add.s32 	%r265, %r53, 16;
	mov.u32 	%r54, _ZZ10topAuthorsPiS_iiE5t_cnt;
	add.s32 	%r264, %r54, 16;
	and.b32  	%r268, %r46, 2147483640;
	mov.b32 	%r266, 0;
$L__BB1_3:
	.pragma "nounroll";
	st.shared.u32 	[%r265+-16], %r266;
	mov.b32 	%r55, 0;
	st.shared.u32 	[%r264+-16], %r55;
	add.s32 	%r56, %r266, 1;
	st.shared.u32 	[%r265+-12], %r56;
	st.shared.u32 	[%r264+-12], %r55;
	add.s32 	%r57, %r266, 2;
	st.shared.u32 	[%r265+-8], %r57;
	st.shared.u32 	[%r264+-8], %r55;
	add.s32 	%r58, %r266, 3;
	st.shared.u32 	[%r265+-4], %r58;
	st.shared.u32 	[%r264+-4], %r55;
	add.s32 	%r59, %r266, 4;
	st.shared.u32 	[%r265], %r59;
	st.shared.u32 	[%r264], %r55;
	add.s32 	%r60, %r266, 5;
	st.shared.u32 	[%r265+4], %r60;
	st.shared.u32 	[%r264+4], %r55;
	add.s32 	%r61, %r266, 6;
	st.shared.u32 	[%r265+8], %r61;
	st.shared.u32 	[%r264+8], %r55;
	add.s32 	%r62, %r266, 7;
	st.shared.u32 	[%r265+12], %r62;
	st.shared.u32 	[%r264+12], %r55;
	add.s32 	%r265, %r265, 32;
	add.s32 	%r264, %r264, 32;
	add.s32 	%r266, %r266, 8;
	setp.ne.s32 	%p3, %r266, %r268;
	@%p3 bra 	$L__BB1_3;
$L__BB1_4:
	setp.eq.s32 	%p4, %r4, 0;
	@%p4 bra 	$L__BB1_12;
	and.b32  	%r13, %r46, 3;
	setp.lt.u32 	%p5, %r4, 4;
	@%p5 bra 	$L__BB1_7;
	shl.b32 	%r63, %r268, 2;
	mov.u32 	%r64, _ZZ10topAuthorsPiS_iiE5t_top;
	add.s32 	%r65, %r64, %r63;
	st.shared.u32 	[%r65], %r268;
	mov.u32 	%r66, _ZZ10topAuthorsPiS_iiE5t_cnt;
	add.s32 	%r67, %r66, %r63;
	mov.b32 	%r68, 0;
	st.shared.u32 	[%r67], %r68;
	add.s32 	%r69, %r268, 1;
	st.shared.u32 	[%r65+4], %r69;
	st.shared.u32 	[%r67+4], %r68;
	add.s32 	%r70, %r268, 2;
	st.shared.u32 	[%r65+8], %r70;
	st.shared.u32 	[%r67+8], %r68;
	add.s32 	%r71, %r268, 3;
	st.shared.u32 	[%r65+12], %r71;
	st.shared.u32 	[%r67+12], %r68;
	add.s32 	%r268, %r268, 4;
$L__BB1_7:
	setp.eq.s32 	%p6, %r13, 0;
	@%p6 bra 	$L__BB1_12;
	setp.eq.s32 	%p7, %r13, 1;
	@%p7 bra 	$L__BB1_10;
	shl.b32 	%r72, %r268, 2;
	mov.u32 	%r73, _ZZ10topAuthorsPiS_iiE5t_top;
	add.s32 	%r74, %r73, %r72;
	st.shared.u32 	[%r74], %r268;
	mov.u32 	%r75, _ZZ10topAuthorsPiS_iiE5t_cnt;
	add.s32 	%r76, %r75, %r72;
	mov.b32 	%r77, 0;
	st.shared.u32 	[%r76], %r77;
	add.s32 	%r78, %r268, 1;
	st.shared.u32 	[%r74+4], %r78;
	st.shared.u32 	[%r76+4], %r77;
	add.s32 	%r268, %r268, 2;
$L__BB1_10:
	and.b32  	%r79, %r46, 1;
	setp.eq.b32 	%p8, %r79, 1;
	not.pred 	%p9, %p8;
	@%p9 bra 	$L__BB1_12;
	shl.b32 	%r80, %r268, 2;
	mov.u32 	%r81, _ZZ10topAuthorsPiS_iiE5t_top;
	add.s32 	%r82, %r81, %r80;
	st.shared.u32 	[%r82], %r268;
	mov.u32 	%r83, _ZZ10topAuthorsPiS_iiE5t_cnt;
	add.s32 	%r84, %r83, %r80;
	mov.b32 	%r85, 0;
	st.shared.u32 	[%r84], %r85;
$L__BB1_12:
	setp.ge.s32 	%p10, %r270, %r47;
	@%p10 bra 	$L__BB1_27;
	shl.b32 	%r86, %r2, 2;
	mov.u32 	%r87, _ZZ10topAuthorsPiS_iiE5t_top;
	add.s32 	%r18, %r87, %r86;
	add.s32 	%r19, %r2, 2;
	add.s32 	%r20, %r2, 4;
	add.s32 	%r21, %r2, 6;
	add.s32 	%r22, %r2, 8;
	add.s32 	%r23, %r2, 10;
	add.s32 	%r24, %r2, 12;
	add.s32 	%r25, %r2, 14;
	add.s32 	%r26, %r2, 16;
	add.s32 	%r27, %r2, 18;
	add.s32 	%r272, %r46, -1;
	mov.u32 	%r88, %nctaid.x;
	mul.lo.s32 	%r29, %r1, %r88;
$L__BB1_14:
	mul.wide.s32 	%rd3, %r270, 4;
	add.s64 	%rd4, %rd1, %rd3;
	ld.global.u32 	%r32, [%rd4];
	shl.b32 	%r89, %r272, 2;
	add.s32 	%r33, %r87, %r89;
	ld.shared.u32 	%r91, [%r33];
	mul.wide.s32 	%rd5, %r91, 4;
	add.s64 	%rd6, %rd1, %rd5;
	ld.global.u32 	%r92, [%rd6];
	setp.le.s32 	%p11, %r32, %r92;
	@%p11 bra 	$L__BB1_26;
	setp.gt.u32 	%p12, %r2, 19;
	st.shared.u32 	[%r33], %r270;
	mov.u32 	%r94, _ZZ10topAuthorsPiS_iiE5t_cnt;
	add.s32 	%r95, %r94, %r89;
	st.shared.u32 	[%r95], %r32;
	@%p12 bra 	$L__BB1_26;
	setp.gt.u32 	%p13, %r2, 17;
	ld.shared.u32 	%r96, [%r18];
	mul.wide.s32 	%rd7, %r96, 4;
	add.s64 	%rd8, %rd1, %rd7;
	ld.global.u32 	%r97, [%rd8];
	setp.lt.s32 	%p14, %r97, %r32;
	selp.b32 	%r272, %r2, %r272, %p14;
	@%p13 bra 	$L__BB1_26;
	setp.gt.u32 	%p15, %r2, 15;
	ld.shared.u32 	%r98, [%r18+8];
	shl.b32 	%r99, %r272, 2;
	add.s32 	%r101, %r87, %r99;
	ld.shared.u32 	%r102, [%r101];
	mul.wide.s32 	%rd9, %r98, 4;
	add.s64 	%rd10, %rd1, %rd9;
	ld.global.u32 	%r103, [%rd10];
	mul.wide.s32 	%rd11, %r102, 4;
	add.s64 	%rd12, %rd1, %rd11;
	ld.global.u32 	%r104, [%rd12];
	setp.lt.s32 	%p16, %r103, %r104;
	selp.b32 	%r272, %r19, %r272, %p16;
	@%p15 bra 	$L__BB1_26;
	setp.gt.u32 	%p17, %r2, 13;
	ld.shared.u32 	%r105, [%r18+16];
	shl.b32 	%r106, %r272, 2;
	add.s32 	%r108, %r87, %r106;
	ld.shared.u32 	%r109, [%r108];
	mul.wide.s32 	%rd13, %r105, 4;
	add.s64 	%rd14, %rd1, %rd13;
	ld.global.u32 	%r110, [%rd14];
	mul.wide.s32 	%rd15, %r109, 4;
	add.s64 	%rd16, %rd1, %rd15;
	ld.global.u32 	%r111, [%rd16];
	setp.lt.s32 	%p18, %r110, %r111;
	selp.b32 	%r272, %r20, %r272, %p18;
	@%p17 bra 	$L__BB1_26;
	setp.gt.u32 	%p19, %r2, 11;
	ld.shared.u32 	%r112, [%r18+24];
	shl.b32 	%r113, %r272, 2;
	add.s32 	%r115, %r87, %r113;
	ld.shared.u32 	%r116, [%r115];
	mul.wide.s32 	%rd17, %r112, 4;
	add.s64 	%rd18, %rd1, %rd17;
	ld.global.u32 	%r117, [%rd18];
	mul.wide.s32 	%rd19, %r116, 4;
	add.s64 	%rd20, %rd1, %rd19;
	ld.global.u32 	%r118, [%rd20];
	setp.lt.s32 	%p20, %r117, %r118;
	selp.b32 	%r272, %r21, %r272, %p20;
	@%p19 bra 	$L__BB1_26;
	setp.gt.u32 	%p21, %r2, 9;
	ld.shared.u32 	%r119, [%r18+32];
	shl.b32 	%r120, %r272, 2;
	add.s32 	%r122, %r87, %r120;
	ld.shared.u32 	%r123, [%r122];
	mul.wide.s32 	%rd21, %r119, 4;
	add.s64 	%rd22, %rd1, %rd21;
	ld.global.u32 	%r124, [%rd22];
	mul.wide.s32 	%rd23, %r123, 4;
	add.s64 	%rd24, %rd1, %rd23;
	ld.global.u32 	%r125, [%rd24];
	setp.lt.s32 	%p22, %r124, %r125;
	selp.b32 	%r272, %r22, %r272, %p22;
	@%p21 bra 	$L__BB1_26;
	setp.gt.u32 	%p23, %r2, 7;
	ld.shared.u32 	%r126, [%r18+40];
	shl.b32 	%r127, %r272, 2;
	add.s32 	%r129, %r87, %r127;
	ld.shared.u32 	%r130, [%r129];
	mul.wide.s32 	%rd25, %r126, 4;
	add.s64 	%rd26, %rd1, %rd25;
	ld.global.u32 	%r131, [%rd26];
	mul.wide.s32 	%rd27, %r130, 4;
	add.s64 	%rd28, %rd1, %rd27;
	ld.global.u32 	%r132, [%rd28];
	setp.lt.s32 	%p24, %r131, %r132;
	selp.b32 	%r272, %r23, %r272, %p24;
	@%p23 bra 	$L__BB1_26;
	setp.gt.u32 	%p25, %r2, 5;
	ld.shared.u32 	%r133, [%r18+48];
	shl.b32 	%r134, %r272, 2;
	add.s32 	%r136, %r87, %r134;
	ld.shared.u32 	%r137, [%r136];
	mul.wide.s32 	%rd29, %r133, 4;
	add.s64 	%rd30, %rd1, %rd29;
	ld.global.u32 	%r138, [%rd30];
	mul.wide.s32 	%rd31, %r137, 4;
	add.s64 	%rd32, %rd1, %rd31;
	ld.global.u32 	%r139, [%rd32];
	setp.lt.s32 	%p26, %r138, %r139;
	selp.b32 	%r272, %r24, %r272, %p26;
	@%p25 bra 	$L__BB1_26;
	setp.gt.u32 	%p27, %r2, 3;
	ld.shared.u32 	%r140, [%r18+56];
	shl.b32 	%r141, %r272, 2;
	add.s32 	%r143, %r87, %r141;
	ld.shared.u32 	%r144, [%r143];
	mul.wide.s32 	%rd33, %r140, 4;
	add.s64 	%rd34, %rd1, %rd33;
	ld.global.u32 	%r145, [%rd34];
	mul.wide.s32 	%rd35, %r144, 4;
	add.s64 	%rd36, %rd1, %rd35;
	ld.global.u32 	%r146, [%rd36];
	setp.lt.s32 	%p28, %r145, %r146;
	selp.b32 	%r272, %r25, %r272, %p28;
	@%p27 bra 	$L__BB1_26;
	setp.gt.u32 	%p29, %r2, 1;
	ld.shared.u32 	%r147, [%r18+64];
	shl.b32 	%r148, %r272, 2;
	add.s32 	%r150, %r87, %r148;
	ld.shared.u32 	%r151, [%r150];
	mul.wide.s32 	%rd37, %r147, 4;
	add.s64 	%rd38, %rd1, %rd37;
	ld.global.u32 	%r152, [%rd38];
	mul.wide.s32 	%rd39, %r151, 4;
	add.s64 	%rd40, %rd1, %rd39;
	ld.global.u32 	%r153, [%rd40];
	setp.lt.s32 	%p30, %r152, %r153;
	selp.b32 	%r272, %r26, %r272, %p30;
	@%p29 bra 	$L__BB1_26;
	ld.shared.u32 	%r154, [%r18+72];
	shl.b32 	%r155, %r272, 2;
	add.s32 	%r157, %r87, %r155;
	ld.shared.u32 	%r158, [%r157];
	mul.wide.s32 	%rd41, %r154, 4;
	add.s64 	%rd42, %rd1, %rd41;
	ld.global.u32 	%r159, [%rd42];
	mul.wide.s32 	%rd43, %r158, 4;
	add.s64 	%rd44, %rd1, %rd43;
	ld.global.u32 	%r160, [%rd44];
	setp.lt.s32 	%p31, %r159, %r160;
	selp.b32 	%r272, %r27, %r272, %p31;
$L__BB1_26:
	add.s32 	%r270, %r270, %r29;
	setp.lt.s32 	%p32, %r270, %r47;
	@%p32 bra 	$L__BB1_14;
$L__BB1_27:
	setp.ne.s32 	%p33, %r2, 0;
	@%p33 bra 	$L__BB1_29;
	add.u64 	%rd45, %SP, 0;
	add.u64 	%rd46, %SPL, 0;
	mov.b32 	%r161, 0;
	st.local.u32 	[%rd46], %r161;
	mov.u64 	%rd47, $str;
	cvta.global.u64 	%rd48, %rd47;
	{ // callseq 0, 0
	.param .b64 param0;
	st.param.b64 	[param0], %rd48;
	.param .b64 param1;
	st.param.b64 	[param1], %rd45;
	.param .b32 retval0;
	call.uni (retval0), 
	vprintf, 
	(
	param0, 
	param1
	);
	ld.param.b32 	%r162, [retval0];
	} // callseq 0
	ld.shared.u32 	%r164, [_ZZ10topAuthorsPiS_iiE5t_top];
	add.s32 	%r165, %r164, 1;
	ld.shared.u32 	%r166, [_ZZ10topAuthorsPiS_iiE5t_cnt];
	st.local.v2.u32 	[%rd46], {%r165, %r166};
	mov.u64 	%rd49, $str$1;
	cvta.global.u64 	%rd50, %rd49;
	{ // callseq 1, 0
	.param .b64 param0;
	st.param.b64 	[param0], %rd50;
	.param .b64 param1;
	st.param.b64 	[param1], %rd45;
	.param .b32 retval0;
	call.uni (retval0), 
	vprintf, 
	(
	param0, 
	param1
	);
	ld.param.b32 	%r167, [retval0];
	} // callseq 1
	ld.shared.u32 	%r169, [_ZZ10topAuthorsPiS_iiE5t_top+4];
	add.s32 	%r170, %r169, 1;
	ld.shared.u32 	%r171, [_ZZ10topAuthorsPiS_iiE5t_cnt+4];
	st.local.v2.u32 	[%rd46], {%r170, %r171};
	{ // callseq 2, 0
	.param .b64 param0;
	st.param.b64 	[param0], %rd50;
	.param .b64 param1;
	st.param.b64 	[param1], %rd45;
	.param .b32 retval0;
	call.uni (retval0), 
	vprintf, 
	(
	param0, 
	param1
	);
	ld.param.b32 	%r172, [retval0];
	} // callseq 2
	ld.shared.u32 	%r174, [_ZZ10topAuthorsPiS_iiE5t_top+8];
	add.s32 	%r175, %r174, 1;
	ld.shared.u32 	%r176, [_ZZ10topAuthorsPiS_iiE5t_cnt+8];
	st.local.v2.u32 	[%rd46], {%r175, %r176};
	{ // callseq 3, 0
	.param .b64 param0;
	st.param.b64 	[param0], %rd50;
	.param .b64 param1;
	st.param.b64 	[param1], %rd45;
	.param .b32 retval0;
	call.uni (retval0), 
	vprintf, 
	(
	param0, 
	param1
	);
	ld.param.b32 	%r177, [retval0];
	} // callseq 3
	ld.shared.u32 	%r179, [_ZZ10topAuthorsPiS_iiE5t_top+12];
	add.s32 	%r180, %r179, 1;
	ld.shared.u32 	%r181, [_ZZ10topAuthorsPiS_iiE5t_cnt+12];
	st.local.v2.u32 	[%rd46], {%r180, %r181};
	{ // callseq 4, 0
	.param .b64 param0;
	st.param.b64 	[param0], %rd50;
	.param .b64 param1;
	st.param.b64 	[param1], %rd45;
	.param .b32 retval0;
	call.uni (retval0), 
	vprintf, 
	(
	param0, 
	param1
	);
	ld.param.b32 	%r182, [retval0];
	} // callseq 4
	ld.shared.u32 	%r184, [_ZZ10topAuthorsPiS_iiE5t_top+16];
	add.s32 	%r185, %r184, 1;
	ld.shared.u32 	%r186, [_ZZ10topAuthorsPiS_iiE5t_cnt+16];
	st.local.v2.u32 	[%rd46], {%r185, %r186};
	{ // callseq 5, 0
	.param .b64 param0;
	st.param.b64 	[param0], %rd50;
	.param .b64 param1;
	st.param.b64 	[param1], %rd45;
	.param .b32 retval0;
	call.uni (retval0), 
	vprintf, 
	(
	param0, 
	param1
	);
	ld.param.b32 	%r187, [retval0];
	} // callseq 5
	ld.shared.u32 	%r189, [_ZZ10topAuthorsPiS_iiE5t_top+20];
	add.s32 	%r190, %r189, 1;
	ld.shared.u32 	%r191, [_ZZ10topAuthorsPiS_iiE5t_cnt+20];
	st.local.v2.u32 	[%rd46], {%r190, %r191};
	{ // callseq 6, 0
	.param .b64 param0;
	st.param.b64 	[param0], %rd50;
	.param .b64 param1;
	st.param.b64 	[param1], %rd45;
	.param .b32 retval0;
	call.uni (retval0), 
	vprintf, 
	(
	param0, 
	param1
	);
	ld.param.b32 	%r192, [retval0];
	} // callseq 6
	ld.shared.u32 	%r194, [_ZZ10topAuthorsPiS_iiE5t_top+24];
	add.s32 	%r195, %r194, 1;
	ld.shared.u32 	%r196, [_ZZ10topAuthorsPiS_iiE5t_cnt+24];
	st.local.v2.u32 	[%rd46], {%r195, %r196};
	{ // callseq 7, 0
	.param .b64 param0;
	st.param.b64 	[param0], %rd50;
	.param .b64 param1;
	st.param.b64 	[param1], %rd45;
	.param .b32 retval0;
	call.uni (retval0), 
	vprintf, 
	(
	param0, 
	param1
	);
	ld.param.b32 	%r197, [retval0];
	} // callseq 7
	ld.shared.u32 	%r199, [_ZZ10topAuthorsPiS_iiE5t_top+28];
	add.s32 	%r200, %r199, 1;
	ld.shared.u32 	%r201, [_ZZ10topAuthorsPiS_iiE5t_cnt+28];
	st.local.v2.u32 	[%rd46], {%r200, %r201};
	{ // callseq 8, 0
	.param .b64 param0;
	st.param.b64 	[param0], %rd50;
	.param .b64 param1;
	st.param.b64 	[param1], %rd45;
	.param .b32 retval0;
	call.uni (retval0), 
	vprintf, 
	(
	param0, 
	param1
	);
	ld.param.b32 	%r202, [retval0];
	} // callseq 8
	ld.shared.u32 	%r204, [_ZZ10topAuthorsPiS_iiE5t_top+32];
	add.s32 	%r205, %r204, 1;
	ld.shared.u32 	%r206, [_ZZ10topAuthorsPiS_iiE5t_cnt+32];
	st.local.v2.u32 	[%rd46], {%r205, %r206};
	{ // callseq 9, 0
	.param .b64 param0;
	st.param.b64 	[param0], %rd50;
	.param .b64 param1;
	st.param.b64 	[param1], %rd45;
	.param .b32 retval0;
	call.uni (retval0), 
	vprintf, 
	(
	param0, 
	param1
	);
	ld.param.b32 	%r207, [retval0];
	} // callseq 9
	ld.shared.u32 	%r209, [_ZZ10topAuthorsPiS_iiE5t_top+36];
	add.s32 	%r210, %r209, 1;
	ld.shared.u32 	%r211, [_ZZ10topAuthorsPiS_iiE5t_cnt+36];
	st.local.v2.u32 	[%rd46], {%r210, %r211};
	{ // callseq 10, 0
	.param .b64 param0;
	st.param.b64 	[param0], %rd50;
	.param .b64 param1;
	st.param.b64 	[param1], %rd45;
	.param .b32 retval0;
	call.uni (retval0), 
	vprintf, 
	(
	param0, 
	param1
	);
	ld.param.b32 	%r212, [retval0];
	} // callseq 10
	ld.shared.u32 	%r214, [_ZZ10topAuthorsPiS_iiE5t_top+40];
	add.s32 	%r215, %r214, 1;
	ld.shared.u32 	%r216, [_ZZ10topAuthorsPiS_iiE5t_cnt+40];
	st.local.v2.u32 	[%rd46], {%r215, %r216};
	{ // callseq 11, 0
	.param .b64 param0;
	st.param.b64 	[param0], %rd50;
	.param .b64 param1;
	st.param.b64 	[param1], %rd45;
	.param .b32 retval0;
	call.uni (retval0), 
	vprintf, 
	(
	param0, 
	param1
	);
	ld.param.b32 	%r217, [retval0];
	} // callseq 11
	ld.shared.u32 	%r219, [_ZZ10topAuthorsPiS_iiE5t_top+44];
	add.s32 	%r220, %r219, 1;
	ld.shared.u32 	%r221, [_ZZ10topAuthorsPiS_iiE5t_cnt+44];
	st.local.v2.u32 	[%rd46], {%r220, %r221};
	{ // callseq 12, 0
	.param .b64 param0;
	st.param.b64 	[param0], %rd50;
	.param .b64 param1;
	st.param.b64 	[param1], %rd45;
	.param .b32 retval0;
	call.uni (retval0), 
	vprintf, 
	(
	param0, 
	param1
	);
	ld.param.b32 	%r222, [retval0];
	} // callseq 12
	ld.shared.u32 	%r224, [_ZZ10topAuthorsPiS_iiE5t_top+48];
	add.s32 	%r225, %r224, 1;
	ld.shared.u32 	%r226, [_ZZ10topAuthorsPiS_iiE5t_cnt+48];
	st.local.v2.u32 	[%rd46], {%r225, %r226};
	{ // callseq 13, 0
	.param .b64 param0;
	st.param.b64 	[param0], %rd50;
	.param .b64 param1;
	st.param.b64 	[param1], %rd45;
	.param .b32 retval0;
	call.uni (retval0), 
	vprintf, 
	(
	param0, 
	param1
	);
	ld.param.b32 	%r227, [retval0];
	} // callseq 13
	ld.shared.u32 	%r229, [_ZZ10topAuthorsPiS_iiE5t_top+52];
	add.s32 	%r230, %r229, 1;
	ld.shared.u32 	%r231, [_ZZ10topAuthorsPiS_iiE5t_cnt+52];
	st.local.v2.u32 	[%rd46], {%r230, %r231};
	{ // callseq 14, 0
	.param .b64 param0;
	st.param.b64 	[param0], %rd50;
	.param .b64 param1;
	st.param.b64 	[param1], %rd45;
	.param .b32 retval0;
	call.uni (retval0), 
	vprintf, 
	(
	param0, 
	param1
	);
	ld.param.b32 	%r232, [retval0];
	} // callseq 14
	ld.shared.u32 	%r234, [_ZZ10topAuthorsPiS_iiE5t_top+56];
	add.s32 	%r235, %r234, 1;
	ld.shared.u32 	%r236, [_ZZ10topAuthorsPiS_iiE5t_cnt+56];
	st.local.v2.u32 	[%rd46], {%r235, %r236};
	{ // callseq 15, 0
	.param .b64 param0;
	st.param.b64 	[param0], %rd50;
	.param .b64 param1;
	st.param.b64 	[param1], %rd45;
	.param .b32 retval0;
	call.uni (retval0), 
	vprintf, 
	(
	param0, 
	param1
	);
	ld.param.b32 	%r237, [retval0];
	} // callseq 15
	ld.shared.u32 	%r239, [_ZZ10topAuthorsPiS_iiE5t_top+60];
	add.s32 	%r240, %r239, 1;
	ld.shared.u32 	%r241, [_ZZ10topAuthorsPiS_iiE5t_cnt+60];
	st.local.v2.u32 	[%rd46], {%r240, %r241};
	{ // callseq 16, 0
	.param .b64 param0;
	st.param.b64 	[param0], %rd50;
	.param .b64 param1;
	st.param.b64 	[param1], %rd45;
	.param .b32 retval0;
	call.uni (retval0), 
	vprintf, 
	(
	param0, 
	param1
	);
	ld.param.b32 	%r242, [retval0];
	} // callseq 16
	ld.shared.u32 	%r244, [_ZZ10topAuthorsPiS_iiE5t_top+64];
	add.s32 	%r245, %r244, 1;
	ld.shared.u32 	%r246, [_ZZ10topAuthorsPiS_iiE5t_cnt+64];
	st.local.v2.u32 	[%rd46], {%r245, %r246};
	{ // callseq 17, 0
	.param .b64 param0;
	st.param.b64 	[param0], %rd50;
	.param .b64 param1;
	st.param.b64 	[param1], %rd45;
	.param .b32 retval0;
	call.uni (retval0), 
	vprintf, 
	(
	param0, 
	param1
	);
	ld.param.b32 	%r247, [retval0];
	} // callseq 17
	ld.shared.u32 	%r249, [_ZZ10topAuthorsPiS_iiE5t_top+68];
	add.s32 	%r250, %r249, 1;
	ld.shared.u32 	%r251, [_ZZ10topAuthorsPiS_iiE5t_cnt+68];
	st.local.v2.u32 	[%rd46], {%r250, %r251};
	{ // callseq 18, 0
	.param .b64 param0;
	st.param.b64 	[param0], %rd50;
	.param .b64 param1;
	st.param.b64 	[param1], %rd45;
	.param .b32 retval0;
	call.uni (retval0), 
	vprintf, 
	(
	param0, 
	param1
	);
	ld.param.b32 	%r252, [retval0];
	} // callseq 18
	ld.shared.u32 	%r254, [_ZZ10topAuthorsPiS_iiE5t_top+72];
	add.s32 	%r255, %r254, 1;
	ld.shared.u32 	%r256, [_ZZ10topAuthorsPiS_iiE5t_cnt+72];
	st.local.v2.u32 	[%rd46], {%r255, %r256};
	{ // callseq 19, 0
	.param .b64 param0;
	st.param.b64 	[param0], %rd50;
	.param .b64 param1;
	st.param.b64 	[param1], %rd45;
	.param .b32 retval0;
	call.uni (retval0), 
	vprintf, 
	(
	param0, 
	param1
	);
	ld.param.b32 	%r257, [retval0];
	} // callseq 19
	ld.shared.u32 	%r259, [_ZZ10topAuthorsPiS_iiE5t_top+76];
	add.s32 	%r260, %r259, 1;
	ld.shared.u32 	%r261, [_ZZ10topAuthorsPiS_iiE5t_cnt+76];
	st.local.v2.u32 	[%rd46], {%r260, %r261};
	{ // callseq 20, 0
	.param .b64 param0;
	st.param.b64 	[param0], %rd50;
	.param .b64 param1;
	st.param.b64 	[param1], %rd45;
	.param .b32 retval0;
	call.uni (retval0), 
	vprintf, 
	(
	param0, 
	param1
	);
	ld.param.b32 	%r262, [retval0];
	} // callseq 20
$L__BB1_29:
	ret;

}


// ===== COMPILED SASS (sm_100) =====

	.target	sm_100

	.elftype	@"ET_EXEC"


//--------------------- .note.nv.tkinfo           --------------------------
	.section	.note.nv.tkinfo,"",@"SHT_NOTE"
	.sectionflags	@"SHF_NOTE_NV_TKINFO"
	.tkinfo
        /*0018*/ 	.word	0x00000002
        /*0030*/ 	.string	""
        /*0030*/ 	.string	"ptxas"
        /*0030*/ 	.string	"Cuda compilation tools, release 13.0, V13.0.88"
        /*0030*/ 	.string	"Build cuda_13.0.r13.0/compiler.36424714_0"
        /*0030*/ 	.string	"-arch sm_100 -m 64 "



//--------------------- .note.nv.cuinfo           --------------------------
	.section	.note.nv.cuinfo,"",@"SHT_NOTE"
	.sectionflags	@"SHF_NOTE_NV_CUINFO"
        /*0018*/ 	.short	0x0002
        /*001a*/ 	.short	0x0064
        /*001c*/ 	.short	0x0082
	.zero		2


//--------------------- .nv.info                  --------------------------
	.section	.nv.info,"",@"SHT_CUDA_INFO"
	.align	4


	//----- nvinfo : EIATTR_REGCOUNT
	.align		4
        /*0000*/ 	.byte	0x04, 0x2f
        /*0002*/ 	.short	(.L_3 - .L_2)
	.align		4
.L_2:
        /*0004*/ 	.word	index@(_Z12countAuthorsPiS_i)
        /*0008*/ 	.word	0x0000000c


	//----- nvinfo : EIATTR_FRAME_SIZE
	.align		4
.L_3:
        /*000c*/ 	.byte	0x04, 0x11
        /*000e*/ 	.short	(.L_5 - .L_4)
	.align		4
.L_4:
        /*0010*/ 	.word	index@(_Z12countAuthorsPiS_i)
        /*0014*/ 	.word	0x00000000


	//----- nvinfo : EIATTR_REGCOUNT
	.align		4
.L_5:
        /*0018*/ 	.byte	0x04, 0x2f
        /*001a*/ 	.short	(.L_7 - .L_6)
	.align		4
.L_6:
        /*001c*/ 	.word	index@(_Z10topAuthorsPiS_ii)
        /*0020*/ 	.word	0x00000020


	//----- nvinfo : EIATTR_FRAME_SIZE
	.align		4
.L_7:
        /*0024*/ 	.byte	0x04, 0x11
        /*0026*/ 	.short	(.L_9 - .L_8)
	.align		4
.L_8:
        /*0028*/ 	.word	index@(_Z10topAuthorsPiS_ii)
        /*002c*/ 	.word	0x00000008


	//----- nvinfo : EIATTR_MIN_STACK_SIZE
	.align		4
.L_9:
        /*0030*/ 	.byte	0x04, 0x12
        /*0032*/ 	.short	(.L_11 - .L_10)
	.align		4
.L_10:
        /*0034*/ 	.word	index@(_Z10topAuthorsPiS_ii)
        /*0038*/ 	.word	0x00000008


	//----- nvinfo : EIATTR_MIN_STACK_SIZE
	.align		4
.L_11:
        /*003c*/ 	.byte	0x04, 0x12
        /*003e*/ 	.short	(.L_13 - .L_12)
	.align		4
.L_12:
        /*0040*/ 	.word	index@(_Z12countAuthorsPiS_i)
        /*0044*/ 	.word	0x00000000
.L_13:


//--------------------- .nv.compat                --------------------------
	.section	.nv.compat,"",@"SHT_CUDA_COMPAT_INFO"
	.align	4
        /*0000*/ 	.byte	0x02, 0x09, 0x00, 0x00, 0x02, 0x02, 0x01, 0x00, 0x02, 0x05, 0x05, 0x00, 0x03, 0x07, 0x01, 0x01
        /*0010*/ 	.byte	0x02, 0x03, 0x00, 0x00, 0x02, 0x06, 0x01, 0x00, 0x04, 0x0b, 0x08, 0x00, 0x09, 0x00, 0x00, 0x00
        /*0020*/ 	.byte	0x00, 0x00, 0x00, 0x00


//--------------------- .nv.info._Z10topAuthorsPiS_ii --------------------------
	.section	.nv.info._Z10topAuthorsPiS_ii,"",@"SHT_CUDA_INFO"
	.sectionflags	@""
	.align	4


	//----- nvinfo : EIATTR_CUDA_API_VERSION
	.align		4
        /*0000*/ 	.byte	0x04, 0x37
        /*0002*/ 	.short	(.L_15 - .L_14)
.L_14:
        /*0004*/ 	.word	0x00000082


	//----- nvinfo : EIATTR_KPARAM_INFO
	.align		4
.L_15:
        /*0008*/ 	.byte	0x04, 0x17
        /*000a*/ 	.short	(.L_17 - .L_16)
.L_16:
        /*000c*/ 	.word	0x00000000
        /*0010*/ 	.short	0x0003
        /*0012*/ 	.short	0x0014
        /*0014*/ 	.byte	0x00, 0xf0, 0x11, 0x00


	//----- nvinfo : EIATTR_KPARAM_INFO
	.align		4
.L_17:
        /*0018*/ 	.byte	0x04, 0x17
        /*001a*/ 	.short	(.L_19 - .L_18)
.L_18:
        /*001c*/ 	.word	0x00000000
        /*0020*/ 	.short	0x0002
        /*0022*/ 	.short	0x0010
        /*0024*/ 	.byte	0x00, 0xf0, 0x11, 0x00


	//----- nvinfo : EIATTR_KPARAM_INFO
	.align		4
.L_19:
        /*0028*/ 	.byte	0x04, 0x17
        /*002a*/ 	.short	(.L_21 - .L_20)
.L_20:
        /*002c*/ 	.word	0x00000000
        /*0030*/ 	.short	0x0001
        /*0032*/ 	.short	0x0008
        /*0034*/ 	.byte	0x00, 0xf5, 0x21, 0x00


	//----- nvinfo : EIATTR_KPARAM_INFO
	.align		4
.L_21:
        /*0038*/ 	.byte	0x04, 0x17
        /*003a*/ 	.short	(.L_23 - .L_22)
.L_22:
        /*003c*/ 	.word	0x00000000
        /*0040*/ 	.short	0x0000
        /*0042*/ 	.short	0x0000
        /*0044*/ 	.byte	0x00, 0xf5, 0x21, 0x00


	//----- nvinfo : EIATTR_SPARSE_MMA_MASK
	.align		4
.L_23:
        /*0048*/ 	.byte	0x03, 0x50
        /*004a*/ 	.short	0x0000


	//----- nvinfo : EIATTR_MAXREG_COUNT
	.align		4
        /*004c*/ 	.byte	0x03, 0x1b
        /*004e*/ 	.short	0x00ff


	//----- nvinfo : EIATTR_EXTERNS
	.align		4
        /*0050*/ 	.byte	0x04, 0x0f
        /*0052*/ 	.short	(.L_25 - .L_24)


	//   ....[0]....
	.align		4
.L_24:
        /*0054*/ 	.word	index@(vprintf)


	//----- nvinfo : EIATTR_MERCURY_ISA_VERSION
	.align		4
.L_25:
        /*0058*/ 	.byte	0x03, 0x5f
        /*005a*/ 	.short	0x0101


	//----- nvinfo : EIATTR_VRC_CTA_INIT_COUNT
	.align		4
        /*005c*/ 	.byte	0x02, 0x4a
	.zero		1
	.zero		1


	//----- nvinfo : EIATTR_SYSCALL_OFFSETS
	.align		4
        /*0060*/ 	.byte	0x04, 0x46
        /*0062*/ 	.short	(.L_27 - .L_26)


	//   ....[0]....
.L_26:
        /*0064*/ 	.word	0x00001370


	//   ....[1]....
        /*0068*/ 	.word	0x00001460


	//   ....[2]....
        /*006c*/ 	.word	0x00001550


	//   ....[3]....
        /*0070*/ 	.word	0x00001640


	//   ....[4]....
        /*0074*/ 	.word	0x00001730


	//   ....[5]....
        /*0078*/ 	.word	0x00001820


	//   ....[6]....
        /*007c*/ 	.word	0x00001910


	//   ....[7]....
        /*0080*/ 	.word	0x00001a00


	//   ....[8]....
        /*0084*/ 	.word	0x00001af0


	//   ....[9]....
        /*0088*/ 	.word	0x00001be0


	//   ....[10]....
        /*008c*/ 	.word	0x00001cd0


	//   ....[11]....
        /*0090*/ 	.word	0x00001dc0


	//   ....[12]....
        /*0094*/ 	.word	0x00001eb0


	//   ....[13]....
        /*0098*/ 	.word	0x00001fa0


	//   ....[14]....
        /*009c*/ 	.word	0x00002090


	//   ....[15]....
        /*00a0*/ 	.word	0x00002180


	//   ....[16]....
        /*00a4*/ 	.word	0x00002270


	//   ....[17]....
        /*00a8*/ 	.word	0x00002360


	//   ....[18]....
        /*00ac*/ 	.word	0x00002450


	//   ....[19]....
        /*00b0*/ 	.word	0x00002540


	//   ....[20]....
        /*00b4*/ 	.word	0x00002630


	//----- nvinfo : EIATTR_EXIT_INSTR_OFFSETS
	.align		4
.L_27:
        /*00b8*/ 	.byte	0x04, 0x1c
        /*00ba*/ 	.short	(.L_29 - .L_28)


	//   ....[0]....
.L_28:
        /*00bc*/ 	.word	0x000012d0


	//   ....[1]....
        /*00c0*/ 	.word	0x00002640


	//----- nvinfo : EIATTR_CRS_STACK_SIZE
	.align		4
.L_29:
        /*00c4*/ 	.byte	0x04, 0x1e
        /*00c6*/ 	.short	(.L_31 - .L_30)
.L_30:
        /*00c8*/ 	.word	0x00000000


	//----- nvinfo : EIATTR_CBANK_PARAM_SIZE
	.align		4
.L_31:
        /*00cc*/ 	.byte	0x03, 0x19
        /*00ce*/ 	.short	0x0018


	//----- nvinfo : EIATTR_PARAM_CBANK
	.align		4
        /*00d0*/ 	.byte	0x04, 0x0a
        /*00d2*/ 	.short	(.L_33 - .L_32)
	.align		4
.L_32:
        /*00d4*/ 	.word	index@(.nv.constant0._Z10topAuthorsPiS_ii)
        /*00d8*/ 	.short	0x0380
        /*00da*/ 	.short	0x0018


	//----- nvinfo : EIATTR_SW_WAR
	.align		4
.L_33:
        /*00dc*/ 	.byte	0x04, 0x36
        /*00de*/ 	.short	(.L_35 - .L_34)
.L_34:
        /*00e0*/ 	.word	0x00000008
.L_35:


//--------------------- .nv.info._Z12countAuthorsPiS_i --------------------------
	.section	.nv.info._Z12countAuthorsPiS_i,"",@"SHT_CUDA_INFO"
	.sectionflags	@""
	.align	4


	//----- nvinfo : EIATTR_CUDA_API_VERSION
	.align		4
        /*0000*/ 	.byte	0x04, 0x37
        /*0002*/ 	.short	(.L_37 - .L_36)
.L_36:
        /*0004*/ 	.word	0x00000082


	//----- nvinfo : EIATTR_KPARAM_INFO
	.align		4
.L_37:
        /*0008*/ 	.byte	0x04, 0x17
        /*000a*/ 	.short	(.L_39 - .L_38)
.L_38:
        /*000c*/ 	.word	0x00000000
        /*0010*/ 	.short	0x0002
        /*0012*/ 	.short	0x0010
        /*0014*/ 	.byte	0x00, 0xf0, 0x11, 0x00


	//----- nvinfo : EIATTR_KPARAM_INFO
	.align		4
.L_39:
        /*0018*/ 	.byte	0x04, 0x17
        /*001a*/ 	.short	(.L_41 - .L_40)
.L_40:
        /*001c*/ 	.word	0x00000000
        /*0020*/ 	.short	0x0001
        /*0022*/ 	.short	0x0008
        /*0024*/ 	.byte	0x00, 0xf5, 0x21, 0x00


	//----- nvinfo : EIATTR_KPARAM_INFO
	.align		4
.L_41:
        /*0028*/ 	.byte	0x04, 0x17
        /*002a*/ 	.short	(.L_43 - .L_42)
.L_42:
        /*002c*/ 	.word	0x00000000
        /*0030*/ 	.short	0x0000
        /*0032*/ 	.short	0x0000
        /*0034*/ 	.byte	0x00, 0xf5, 0x21, 0x00


	//----- nvinfo : EIATTR_SPARSE_MMA_MASK
	.align		4
.L_43:
        /*0038*/ 	.byte	0x03, 0x50
        /*003a*/ 	.short	0x0000


	//----- nvinfo : EIATTR_MAXREG_COUNT
	.align		4
        /*003c*/ 	.byte	0x03, 0x1b
        /*003e*/ 	.short	0x00ff


	//----- nvinfo : EIATTR_MERCURY_ISA_VERSION
	.align		4
        /*0040*/ 	.byte	0x03, 0x5f
        /*0042*/ 	.short	0x0101


	//----- nvinfo : EIATTR_VRC_CTA_INIT_COUNT
	.align		4
        /*0044*/ 	.byte	0x02, 0x4a
	.zero		1
	.zero		1


	//----- nvinfo : EIATTR_EXIT_INSTR_OFFSETS
	.align		4
        /*0048*/ 	.byte	0x04, 0x1c
        /*004a*/ 	.short	(.L_45 - .L_44)


	//   ....[0]....
.L_44:
        /*004c*/ 	.word	0x00000070


	//   ....[1]....
        /*0050*/ 	.word	0x00000110


	//----- nvinfo : EIATTR_CBANK_PARAM_SIZE
	.align		4
.L_45:
        /*0054*/ 	.byte	0x03, 0x19
        /*0056*/ 	.short	0x0014


	//----- nvinfo : EIATTR_PARAM_CBANK
	.align		4
        /*0058*/ 	.byte	0x04, 0x0a
        /*005a*/ 	.short	(.L_47 - .L_46)
	.align		4
.L_46:
        /*005c*/ 	.word	index@(.nv.constant0._Z12countAuthorsPiS_i)
        /*0060*/ 	.short	0x0380
        /*0062*/ 	.short	0x0014


	//----- nvinfo : EIATTR_SW_WAR
	.align		4
.L_47:
        /*0064*/ 	.byte	0x04, 0x36
        /*0066*/ 	.short	(.L_49 - .L_48)
.L_48:
        /*0068*/ 	.word	0x00000008
.L_49:


//--------------------- .nv.callgraph             --------------------------
	.section	.nv.callgraph,"",@"SHT_CUDA_CALLGRAPH"
	.align	4
	.sectionentsize	8
	.align		4
        /*0000*/ 	.word	0x00000000
	.align		4
        /*0004*/ 	.word	0xffffffff
	.align		4
        /*0008*/ 	.word	index@(_Z10topAuthorsPiS_ii)
	.align		4
        /*000c*/ 	.word	index@(vprintf)
	.align		4
        /*0010*/ 	.word	0x00000000
	.align		4
        /*0014*/ 	.word	0xfffffffe
	.align		4
        /*0018*/ 	.word	0x00000000
	.align		4
        /*001c*/ 	.word	0xfffffffd
	.align		4
        /*0020*/ 	.word	0x00000000
	.align		4
        /*0024*/ 	.word	0xfffffffc


//--------------------- .nv.constant4             --------------------------
	.section	.nv.constant4,"a",@progbits
	.align	8
	.align		8
.nv.constant4:
        /*0000*/ 	.dword	vprintf
	.align		8
        /*0008*/ 	.dword	$str
	.align		8
        /*0010*/ 	.dword	$str$1


//--------------------- .text._Z10topAuthorsPiS_ii --------------------------
	.section	.text._Z10topAuthorsPiS_ii,"ax",@progbits
	.align	128
        .global         _Z10topAuthorsPiS_ii
        .type           _Z10topAuthorsPiS_ii,@function
        .size           _Z10topAuthorsPiS_ii,(.L_x_33 - _Z10topAuthorsPiS_ii)
        .other          _Z10topAuthorsPiS_ii,@"STO_CUDA_ENTRY STV_DEFAULT"
_Z10topAuthorsPiS_ii:
.text._Z10topAuthorsPiS_ii:
[----:B------:R-:W0:Y:S01]  /*0000*/  LDC R1, c[0x0][0x37c] ;  /* 0x0000df00ff017b82 */ /* 0x000e220000000800 */
[----:B------:R-:W1:Y:S01]  /*0010*/  S2R R0, SR_TID.X ;  /* 0x0000000000007919 */ /* 0x000e620000002100 */
[----:B------:R-:W2:Y:S06]  /*0020*/  LDCU UR8, c[0x0][0x390] ;  /* 0x00007200ff0877ac */ /* 0x000eac0008000800 */
[----:B------:R-:W1:Y:S01]  /*0030*/  S2UR UR6, SR_CTAID.X ;  /* 0x00000000000679c3 */ /* 0x000e620000002500 */
[----:B0-----:R-:W-:Y:S01]  /*0040*/  VIADD R1, R1, 0xfffffff8 ;  /* 0xfffffff801017836 */ /* 0x001fe20000000000 */
[----:B------:R-:W0:Y:S01]  /*0050*/  LDCU UR5, c[0x0][0x2fc] ;  /* 0x00005f80ff0577ac */ /* 0x000e220008000800 */
[----:B------:R-:W3:Y:S05]  /*0060*/  LDCU UR4, c[0x0][0x2f8] ;  /* 0x00005f00ff0477ac */ /* 0x000eea0008000800 */
[----:B------:R-:W1:Y:S01]  /*0070*/  LDC R13, c[0x0][0x360] ;  /* 0x0000d800ff0d7b82 */ /* 0x000e620000000800 */
[----:B--2---:R-:W-:Y:S01]  /*0080*/  UISETP.GE.AND UP0, UPT, UR8, 0x1, UPT ;  /* 0x000000010800788c */ /* 0x004fe2000bf06270 */
[----:B---3--:R-:W-:-:S05]  /*0090*/  IADD3 R16, P0, PT, R1, UR4, RZ ;  /* 0x0000000401107c10 */ /* 0x008fca000ff1e0ff */
[----:B0-----:R-:W-:Y:S02]  /*00a0*/  IMAD.X R2, RZ, RZ, UR5, P0 ;  /* 0x00000005ff027e24 */ /* 0x001fe400080e06ff */
[----:B-1----:R-:W-:Y:S01]  /*00b0*/  IMAD R3, R13, UR6, R0 ;  /* 0x000000060d037c24 */ /* 0x002fe2000f8e0200 */
[----:B------:R-:W-:Y:S06]  /*00c0*/  BRA.U !UP0, `(.L_x_0) ;  /* 0x00000005087c7547 */ /* 0x000fec000b800000 */
[----:B------:R-:W-:Y:S01]  /*00d0*/  UISETP.GE.U32.AND UP0, UPT, UR8, 0x8, UPT ;  /* 0x000000080800788c */ /* 0x000fe2000bf06070 */
[----:B------:R-:W-:Y:S01]  /*00e0*/  IMAD.MOV.U32 R4, RZ, RZ, RZ ;  /* 0x000000ffff047224 */ /* 0x000fe200078e00ff */
[----:B------:R-:W-:-:S04]  /*00f0*/  ULOP3.LUT UR7, UR8, 0x7, URZ, 0xc0, !UPT ;  /* 0x0000000708077892 */ /* 0x000fc8000f8ec0ff */
[----:B------:R-:W-:-:S03]  /*0100*/  UISETP.NE.AND UP1, UPT, UR7, URZ, UPT ;  /* 0x000000ff0700728c */ /* 0x000fc6000bf25270 */
[----:B------:R-:W-:Y:S08]  /*0110*/  BRA.U !UP0, `(.L_x_1) ;  /* 0x0000000108987547 */ /* 0x000ff0000b800000 */
[----:B------:R-:W0:Y:S01]  /*0120*/  S2UR UR6, SR_CgaCtaId ;  /* 0x00000000000679c3 */ /* 0x000e220000008800 */
[----:B------:R-:W-:Y:S01]  /*0130*/  UMOV UR4, 0x400 ;  /* 0x0000040000047882 */ /* 0x000fe20000000000 */
[----:B------:R-:W-:Y:S01]  /*0140*/  IMAD.MOV.U32 R5, RZ, RZ, RZ ;  /* 0x000000ffff057224 */ /* 0x000fe200078e00ff */
[----:B------:R-:W-:Y:S02]  /*0150*/  UIADD3 UR5, UPT, UPT, UR4, 0x50, URZ ;  /* 0x0000005004057890 */ /* 0x000fe4000fffe0ff */
[----:B0-----:R-:W-:Y:S02]  /*0160*/  ULEA UR4, UR6, UR4, 0x18 ;  /* 0x0000000406047291 */ /* 0x001fe4000f8ec0ff */
[----:B------:R-:W-:Y:S02]  /*0170*/  ULEA UR5, UR6, UR5, 0x18 ;  /* 0x0000000506057291 */ /* 0x000fe4000f8ec0ff */
[----:B------:R-:W-:Y:S02]  /*0180*/  ULOP3.LUT UR6, UR8, 0x7ffffff8, URZ, 0xc0, !UPT ;  /* 0x7ffffff808067892 */ /* 0x000fe4000f8ec0ff */
[----:B------:R-:W-:-:S02]  /*0190*/  UIADD3 UR4, UPT, UPT, UR4, 0x10, URZ ;  /* 0x0000001004047890 */ /* 0x000fc4000fffe0ff */
[----:B------:R-:W-:Y:S02]  /*01a0*/  UIADD3 UR5, UPT, UPT, UR5, 0x10, URZ ;  /* 0x0000001005057890 */ /* 0x000fe4000fffe0ff */
[----:B------:R-:W-:-:S10]  /*01b0*/  MOV R4, UR6 ;  /* 0x0000000600047c02 */ /* 0x000fd40008000f00 */
.L_x_2:
[C---:B-1----:R-:W-:Y:S01]  /*01c0*/  VIADD R6, R5.reuse, 0x1 ;  /* 0x0000000105067836 */ /* 0x042fe20000000000 */
[----:B------:R0:W-:Y:S01]  /*01d0*/  STS [UR4+-0x10], R5 ;  /* 0xfffff005ff007988 */ /* 0x0001e20008000804 */
[C---:B------:R-:W-:Y:S01]  /*01e0*/  VIADD R7, R5.reuse, 0x2 ;  /* 0x0000000205077836 */ /* 0x040fe20000000000 */
[C---:B------:R-:W-:Y:S01]  /*01f0*/  IADD3 R10, PT, PT, R5.reuse, 0x5, RZ ;  /* 0x00000005050a7810 */ /* 0x040fe20007ffe0ff */
[C---:B------:R-:W-:Y:S01]  /*0200*/  VIADD R8, R5.reuse, 0x3 ;  /* 0x0000000305087836 */ /* 0x040fe20000000000 */
[----:B------:R-:W-:Y:S01]  /*0210*/  STS [UR5+-0x10], RZ ;  /* 0xfffff0ffff007988 */ /* 0x000fe20008000805 */
[C---:B------:R-:W-:Y:S02]  /*0220*/  VIADD R9, R5.reuse, 0x4 ;  /* 0x0000000405097836 */ /* 0x040fe40000000000 */
[C---:B------:R-:W-:Y:S01]  /*0230*/  VIADD R11, R5.reuse, 0x6 ;  /* 0x00000006050b7836 */ /* 0x040fe20000000000 */
[----:B------:R1:W-:Y:S01]  /*0240*/  STS [UR4+-0xc], R6 ;  /* 0xfffff406ff007988 */ /* 0x0003e20008000804 */
[----:B------:R-:W-:-:S02]  /*0250*/  VIADD R12, R5, 0x7 ;  /* 0x00000007050c7836 */ /* 0x000fc40000000000 */
[----:B0-----:R-:W-:Y:S01]  /*0260*/  VIADD R5, R5, 0x8 ;  /* 0x0000000805057836 */ /* 0x001fe20000000000 */
[----:B------:R-:W-:Y:S04]  /*0270*/  STS [UR5+-0xc], RZ ;  /* 0xfffff4ffff007988 */ /* 0x000fe80008000805 */
[----:B------:R1:W-:Y:S01]  /*0280*/  STS [UR4+-0x8], R7 ;  /* 0xfffff807ff007988 */ /* 0x0003e20008000804 */
[----:B------:R-:W-:-:S03]  /*0290*/  ISETP.NE.AND P0, PT, R5, R4, PT ;  /* 0x000000040500720c */ /* 0x000fc60003f05270 */
[----:B------:R-:W-:Y:S04]  /*02a0*/  STS [UR5+-0x8], RZ ;  /* 0xfffff8ffff007988 */ /* 0x000fe80008000805 */
[----:B------:R1:W-:Y:S04]  /*02b0*/  STS [UR4+-0x4], R8 ;  /* 0xfffffc08ff007988 */ /* 0x0003e80008000804 */
[----:B------:R-:W-:Y:S04]  /*02c0*/  STS [UR5+-0x4], RZ ;  /* 0xfffffcffff007988 */ /* 0x000fe80008000805 */
[----:B------:R1:W-:Y:S04]  /*02d0*/  STS [UR4], R9 ;  /* 0x00000009ff007988 */ /* 0x0003e80008000804 */
[----:B------:R-:W-:Y:S04]  /*02e0*/  STS [UR5], RZ ;  /* 0x000000ffff007988 */ /* 0x000fe80008000805 */
[----:B------:R1:W-:Y:S04]  /*02f0*/  STS [UR4+0x4], R10 ;  /* 0x0000040aff007988 */ /* 0x0003e80008000804 */
[----:B------:R-:W-:Y:S04]  /*0300*/  STS [UR5+0x4], RZ ;  /* 0x000004ffff007988 */ /* 0x000fe80008000805 */
[----:B------:R1:W-:Y:S04]  /*0310*/  STS [UR4+0x8], R11 ;  /* 0x0000080bff007988 */ /* 0x0003e80008000804 */
[----:B------:R-:W-:Y:S04]  /*0320*/  STS [UR5+0x8], RZ ;  /* 0x000008ffff007988 */ /* 0x000fe80008000805 */
[----:B------:R1:W-:Y:S01]  /*0330*/  STS [UR4+0xc], R12 ;  /* 0x00000c0cff007988 */ /* 0x0003e20008000804 */
[----:B------:R-:W-:-:S03]  /*0340*/  UIADD3 UR4, UPT, UPT, UR4, 0x20, URZ ;  /* 0x0000002004047890 */ /* 0x000fc6000fffe0ff */
[----:B------:R-:W-:Y:S01]  /*0350*/  STS [UR5+0xc], RZ ;  /* 0x00000cffff007988 */ /* 0x000fe20008000805 */
[----:B------:R-:W-:Y:S01]  /*0360*/  UIADD3 UR5, UPT, UPT, UR5, 0x20, URZ ;  /* 0x0000002005057890 */ /* 0x000fe2000fffe0ff */
[----:B------:R-:W-:Y:S11]  /*0370*/  @P0 BRA `(.L_x_2) ;  /* 0xfffffffc00900947 */ /* 0x000ff6000383ffff */
.L_x_1:
[----:B------:R-:W-:Y:S05]  /*0380*/  BRA.U !UP1, `(.L_x_0) ;  /* 0x0000000109cc7547 */ /* 0x000fea000b800000 */
[----:B------:R-:W-:Y:S02]  /*0390*/  UISETP.GE.U32.AND UP0, UPT, UR7, 0x4, UPT ;  /* 0x000000040700788c */ /* 0x000fe4000bf06070 */
[----:B------:R-:W-:-:S04]  /*03a0*/  ULOP3.LUT UR4, UR8, 0x3, URZ, 0xc0, !UPT ;  /* 0x0000000308047892 */ /* 0x000fc8000f8ec0ff */
[----:B------:R-:W-:-:S03]  /*03b0*/  UISETP.NE.AND UP1, UPT, UR4, URZ, UPT ;  /* 0x000000ff0400728c */ /* 0x000fc6000bf25270 */
[----:B------:R-:W-:Y:S08]  /*03c0*/  BRA.U !UP0, `(.L_x_3) ;  /* 0x00000001084c7547 */ /* 0x000ff0000b800000 */
[----:B-1----:R-:W0:Y:S01]  /*03d0*/  S2R R6, SR_CgaCtaId ;  /* 0x0000000000067919 */ /* 0x002e220000008800 */
[----:B------:R-:W-:Y:S01]  /*03e0*/  MOV R5, 0x400 ;  /* 0x0000040000057802 */ /* 0x000fe20000000f00 */
[C---:B------:R-:W-:Y:S02]  /*03f0*/  VIADD R8, R4.reuse, 0x1 ;  /* 0x0000000104087836 */ /* 0x040fe40000000000 */
[C---:B------:R-:W-:Y:S02]  /*0400*/  VIADD R10, R4.reuse, 0x2 ;  /* 0x00000002040a7836 */ /* 0x040fe40000000000 */
[----:B------:R-:W-:Y:S02]  /*0410*/  VIADD R7, R5, 0x50 ;  /* 0x0000005005077836 */ /* 0x000fe40000000000 */
[----:B------:R-:W-:Y:S01]  /*0420*/  VIADD R12, R4, 0x3 ;  /* 0x00000003040c7836 */ /* 0x000fe20000000000 */
[C---:B0-----:R-:W-:Y:S02]  /*0430*/  LEA R5, R6.reuse, R5, 0x18 ;  /* 0x0000000506057211 */ /* 0x041fe400078ec0ff */
[----:B------:R-:W-:-:S02]  /*0440*/  LEA R7, R6, R7, 0x18 ;  /* 0x0000000706077211 */ /* 0x000fc400078ec0ff */
[----:B------:R-:W-:-:S03]  /*0450*/  LEA R5, R4, R5, 0x2 ;  /* 0x0000000504057211 */ /* 0x000fc600078e10ff */
[C---:B------:R-:W-:Y:S02]  /*0460*/  IMAD R6, R4.reuse, 0x4, R7 ;  /* 0x0000000404067824 */ /* 0x040fe400078e0207 */
[----:B------:R0:W-:Y:S04]  /*0470*/  STS [R5], R4 ;  /* 0x0000000405007388 */ /* 0x0001e80000000800 */
[----:B------:R2:W-:Y:S04]  /*0480*/  STS [R6], RZ ;  /* 0x000000ff06007388 */ /* 0x0005e80000000800 */
[----:B------:R2:W-:Y:S01]  /*0490*/  STS [R5+0x4], R8 ;  /* 0x0000040805007388 */ /* 0x0005e20000000800 */
[----:B0-----:R-:W-:-:S03]  /*04a0*/  IADD3 R4, PT, PT, R4, 0x4, RZ ;  /* 0x0000000404047810 */ /* 0x001fc60007ffe0ff */
[----:B------:R2:W-:Y:S04]  /*04b0*/  STS [R6+0x4], RZ ;  /* 0x000004ff06007388 */ /* 0x0005e80000000800 */
[----:B------:R2:W-:Y:S04]  /*04c0*/  STS [R5+0x8], R10 ;  /* 0x0000080a05007388 */ /* 0x0005e80000000800 */
[----:B------:R2:W-:Y:S04]  /*04d0*/  STS [R6+0x8], RZ ;  /* 0x000008ff06007388 */ /* 0x0005e80000000800 */
[----:B------:R2:W-:Y:S04]  /*04e0*/  STS [R5+0xc], R12 ;  /* 0x00000c0c05007388 */ /* 0x0005e80000000800 */
[----:B------:R2:W-:Y:S02]  /*04f0*/  STS [R6+0xc], RZ ;  /* 0x00000cff06007388 */ /* 0x0005e40000000800 */
.L_x_3:
[----:B------:R-:W-:Y:S05]  /*0500*/  BRA.U !UP1, `(.L_x_0) ;  /* 0x00000001096c7547 */ /* 0x000fea000b800000 */
[----:B------:R-:W-:Y:S02]  /*0510*/  UISETP.NE.AND UP0, UPT, UR4, 0x1, UPT ;  /* 0x000000010400788c */ /* 0x000fe4000bf05270 */
[----:B------:R-:W-:-:S04]  /*0520*/  ULOP3.LUT UR5, UR8, 0x1, URZ, 0xc0, !UPT ;  /* 0x0000000108057892 */ /* 0x000fc8000f8ec0ff */
[----:B------:R-:W-:-:S03]  /*0530*/  UISETP.NE.U32.AND UP1, UPT, UR5, 0x1, UPT ;  /* 0x000000010500788c */ /* 0x000fc6000bf25070 */
[----:B------:R-:W-:Y:S08]  /*0540*/  BRA.U !UP0, `(.L_x_4) ;  /* 0x0000000108347547 */ /* 0x000ff0000b800000 */
[----:B-12---:R-:W0:Y:S01]  /*0550*/  S2R R6, SR_CgaCtaId ;  /* 0x0000000000067919 */ /* 0x006e220000008800 */
[----:B------:R-:W-:-:S05]  /*0560*/  MOV R5, 0x400 ;  /* 0x0000040000057802 */ /* 0x000fca0000000f00 */
[----:B------:R-:W-:Y:S01]  /*0570*/  VIADD R7, R5, 0x50 ;  /* 0x0000005005077836 */ /* 0x000fe20000000000 */
[----:B0-----:R-:W-:-:S04]  /*0580*/  LEA R5, R6, R5, 0x18 ;  /* 0x0000000506057211 */ /* 0x001fc800078ec0ff */
[----:B------:R-:W-:Y:S01]  /*0590*/  LEA R7, R6, R7, 0x18 ;  /* 0x0000000706077211 */ /* 0x000fe200078ec0ff */
[C---:B------:R-:W-:Y:S02]  /*05a0*/  VIADD R6, R4.reuse, 0x1 ;  /* 0x0000000104067836 */ /* 0x040fe40000000000 */
[C---:B------:R-:W-:Y:S02]  /*05b0*/  IMAD R5, R4.reuse, 0x4, R5 ;  /* 0x0000000404057824 */ /* 0x040fe400078e0205 */
[----:B------:R-:W-:-:S03]  /*05c0*/  IMAD R7, R4, 0x4, R7 ;  /* 0x0000000404077824 */ /* 0x000fc600078e0207 */
[----:B------:R0:W-:Y:S04]  /*05d0*/  STS [R5], R4 ;  /* 0x0000000405007388 */ /* 0x0001e80000000800 */
[----:B------:R3:W-:Y:S04]  /*05e0*/  STS [R7], RZ ;  /* 0x000000ff07007388 */ /* 0x0007e80000000800 */
[----:B------:R3:W-:Y:S01]  /*05f0*/  STS [R5+0x4], R6 ;  /* 0x0000040605007388 */ /* 0x0007e20000000800 */
[----:B0-----:R-:W-:-:S03]  /*0600*/  IADD3 R4, PT, PT, R4, 0x2, RZ ;  /* 0x0000000204047810 */ /* 0x001fc60007ffe0ff */
[----:B------:R3:W-:Y:S04]  /*0610*/  STS [R7+0x4], RZ ;  /* 0x000004ff07007388 */ /* 0x0007e80000000800 */
.L_x_4:
[----:B------:R-:W-:Y:S05]  /*0620*/  BRA.U UP1, `(.L_x_0) ;  /* 0x0000000101247547 */ /* 0x000fea000b800000 */
[----:B-123--:R-:W0:Y:S01]  /*0630*/  S2R R6, SR_CgaCtaId ;  /* 0x0000000000067919 */ /* 0x00ee220000008800 */
[----:B------:R-:W-:-:S05]  /*0640*/  MOV R5, 0x400 ;  /* 0x0000040000057802 */ /* 0x000fca0000000f00 */
[----:B------:R-:W-:Y:S01]  /*0650*/  VIADD R7, R5, 0x50 ;  /* 0x0000005005077836 */ /* 0x000fe20000000000 */
[----:B0-----:R-:W-:-:S04]  /*0660*/  LEA R5, R6, R5, 0x18 ;  /* 0x0000000506057211 */ /* 0x001fc800078ec0ff */
[----:B------:R-:W-:Y:S01]  /*0670*/  LEA R7, R6, R7, 0x18 ;  /* 0x0000000706077211 */ /* 0x000fe200078ec0ff */
[----:B------:R-:W-:-:S04]  /*0680*/  IMAD R5, R4, 0x4, R5 ;  /* 0x0000000404057824 */ /* 0x000fc800078e0205 */
[----:B------:R-:W-:Y:S01]  /*0690*/  IMAD R6, R4, 0x4, R7 ;  /* 0x0000000404067824 */ /* 0x000fe200078e0207 */
[----:B------:R0:W-:Y:S04]  /*06a0*/  STS [R5], R4 ;  /* 0x0000000405007388 */ /* 0x0001e80000000800 */
[----:B------:R0:W-:Y:S02]  /*06b0*/  STS [R6], RZ ;  /* 0x000000ff06007388 */ /* 0x0001e40000000800 */
.L_x_0:
[----:B------:R-:W4:Y:S01]  /*06c0*/  LDCU UR4, c[0x0][0x394] ;  /* 0x00007280ff0477ac */ /* 0x000f220008000800 */
[----:B------:R-:W-:Y:S01]  /*06d0*/  BSSY.RECONVERGENT B0, `(.L_x_5) ;  /* 0x00000be000007945 */ /* 0x000fe20003800200 */
[----:B------:R-:W0:Y:S01]  /*06e0*/  LDCU UR6, c[0x0][0x394] ;  /* 0x00007280ff0677ac */ /* 0x000e220008000800 */
[----:B----4-:R-:W-:-:S13]  /*06f0*/  ISETP.GE.AND P0, PT, R3, UR4, PT ;  /* 0x0000000403007c0c */ /* 0x010fda000bf06270 */
[----:B0-----:R-:W-:Y:S05]  /*0700*/  @P0 BRA `(.L_x_6) ;  /* 0x0000000800e80947 */ /* 0x001fea0003800000 */
[----:B------:R-:W0:Y:S01]  /*0710*/  S2R R4, SR_CgaCtaId ;  /* 0x0000000000047919 */ /* 0x000e220000008800 */
[----:B-12---:R-:W1:Y:S01]  /*0720*/  LDC.64 R10, c[0x0][0x358] ;  /* 0x0000d600ff0a7b82 */ /* 0x006e620000000a00 */
[----:B------:R-:W2:Y:S01]  /*0730*/  LDCU UR5, c[0x0][0x370] ;  /* 0x00006e00ff0577ac */ /* 0x000ea20008000800 */
[----:B---3--:R-:W-:Y:S01]  /*0740*/  MOV R5, 0x400 ;  /* 0x0000040000057802 */ /* 0x008fe20000000f00 */
[C---:B------:R-:W-:Y:S01]  /*0750*/  VIADD R7, R0.reuse, 0x6 ;  /* 0x0000000600077836 */ /* 0x040fe20000000000 */
[C---:B------:R-:W-:Y:S01]  /*0760*/  IADD3 R6, PT, PT, R0.reuse, 0x4, RZ ;  /* 0x0000000400067810 */ /* 0x040fe20007ffe0ff */
[----:B------:R-:W-:Y:S01]  /*0770*/  UIADD3 UR4, UPT, UPT, UR8, -0x1, URZ ;  /* 0xffffffff08047890 */ /* 0x000fe2000fffe0ff */
[C---:B------:R-:W-:Y:S01]  /*0780*/  VIADD R8, R0.reuse, 0x8 ;  /* 0x0000000800087836 */ /* 0x040fe20000000000 */
[C---:B------:R-:W-:Y:S01]  /*0790*/  IADD3 R20, PT, PT, R0.reuse, 0xe, RZ ;  /* 0x0000000e00147810 */ /* 0x040fe20007ffe0ff */
[C---:B------:R-:W-:Y:S02]  /*07a0*/  VIADD R9, R0.reuse, 0xa ;  /* 0x0000000a00097836 */ /* 0x040fe40000000000 */
[----:B------:R-:W-:-:S02]  /*07b0*/  VIADD R17, R0, 0xc ;  /* 0x0000000c00117836 */ /* 0x000fc40000000000 */
[C---:B------:R-:W-:Y:S02]  /*07c0*/  VIADD R21, R0.reuse, 0x10 ;  /* 0x0000001000157836 */ /* 0x040fe40000000000 */
[----:B------:R-:W-:Y:S02]  /*07d0*/  VIADD R22, R0, 0x12 ;  /* 0x0000001200167836 */ /* 0x000fe40000000000 */
[----:B------:R-:W-:Y:S02]  /*07e0*/  IMAD.U32 R26, RZ, RZ, UR4 ;  /* 0x00000004ff1a7e24 */ /* 0x000fe4000f8e00ff */
[----:B--2---:R-:W-:Y:S01]  /*07f0*/  IMAD R24, R13, UR5, RZ ;  /* 0x000000050d187c24 */ /* 0x004fe2000f8e02ff */
[----:B0-----:R-:W-:Y:S01]  /*0800*/  LEA R5, R4, R5, 0x18 ;  /* 0x0000000504057211 */ /* 0x001fe200078ec0ff */
[----:B------:R-:W-:-:S04]  /*0810*/  VIADD R4, R0, 0x2 ;  /* 0x0000000200047836 */ /* 0x000fc80000000000 */
[----:B------:R-:W-:-:S07]  /*0820*/  IMAD R23, R0, 0x4, R5 ;  /* 0x0000000400177824 */ /* 0x000fce00078e0205 */
.L_x_9:
[----:B------:R-:W-:Y:S01]  /*0830*/  LEA R28, R26, R5, 0x2 ;  /* 0x000000051a1c7211 */ /* 0x000fe200078e10ff */
[----:B------:R-:W0:Y:S01]  /*0840*/  LDC.64 R12, c[0x0][0x380] ;  /* 0x0000e000ff0c7b82 */ /* 0x000e220000000a00 */
[C---:B-1----:R-:W-:Y:S02]  /*0850*/  R2UR UR4, R10.reuse ;  /* 0x000000000a0472ca */ /* 0x042fe400000e0000 */
[C---:B------:R-:W-:Y:S01]  /*0860*/  R2UR UR5, R11.reuse ;  /* 0x000000000b0572ca */ /* 0x040fe200000e0000 */
[----:B------:R-:W1:Y:S01]  /*0870*/  LDS R15, [R28] ;  /* 0x000000001c0f7984 */ /* 0x000e620000000800 */
[----:B------:R-:W-:Y:S02]  /*0880*/  R2UR UR10, R10 ;  /* 0x000000000a0a72ca */ /* 0x000fe400000e0000 */
[----:B------:R-:W-:Y:S01]  /*0890*/  R2UR UR11, R11 ;  /* 0x000000000b0b72ca */ /* 0x000fe200000e0000 */
[----:B0-----:R-:W-:-:S08]  /*08a0*/  IMAD.WIDE R18, R3, 0x4, R12 ;  /* 0x0000000403127825 */ /* 0x001fd000078e020c */
[----:B------:R-:W2:Y:S01]  /*08b0*/  LDG.E R18, desc[UR4][R18.64] ;  /* 0x0000000412127981 */ /* 0x000ea2000c1e1900 */
[----:B-1----:R-:W-:-:S06]  /*08c0*/  IMAD.WIDE R14, R15, 0x4, R12 ;  /* 0x000000040f0e7825 */ /* 0x002fcc00078e020c */
[----:B------:R-:W2:Y:S01]  /*08d0*/  LDG.E R15, desc[UR10][R14.64] ;  /* 0x0000000a0e0f7981 */ /* 0x000ea2000c1e1900 */
[----:B------:R-:W-:Y:S01]  /*08e0*/  BSSY.RECONVERGENT B1, `(.L_x_7) ;  /* 0x0000099000017945 */ /* 0x000fe20003800200 */
[----:B--2---:R-:W-:-:S13]  /*08f0*/  ISETP.GT.AND P0, PT, R18, R15, PT ;  /* 0x0000000f1200720c */ /* 0x004fda0003f04270 */
[----:B------:R-:W-:Y:S05]  /*0900*/  @!P0 BRA `(.L_x_8) ;  /* 0x0000000800588947 */ /* 0x000fea0003800000 */
[----:B------:R-:W0:Y:S01]  /*0910*/  S2UR UR5, SR_CgaCtaId ;  /* 0x00000000000579c3 */ /* 0x000e220000008800 */
[----:B------:R-:W-:Y:S01]  /*0920*/  UMOV UR4, 0x400 ;  /* 0x0000040000047882 */ /* 0x000fe20000000000 */
[----:B------:R1:W-:Y:S01]  /*0930*/  STS [R28], R3 ;  /* 0x000000031c007388 */ /* 0x0003e20000000800 */
[----:B------:R-:W-:Y:S01]  /*0940*/  UIADD3 UR4, UPT, UPT, UR4, 0x50, URZ ;  /* 0x0000005004047890 */ /* 0x000fe2000fffe0ff */
[----:B------:R-:W-:-:S03]  /*0950*/  ISETP.GT.U32.AND P0, PT, R0, 0x13, PT ;  /* 0x000000130000780c */ /* 0x000fc60003f04070 */
[----:B0-----:R-:W-:-:S06]  /*0960*/  ULEA UR4, UR5, UR4, 0x18 ;  /* 0x0000000405047291 */ /* 0x001fcc000f8ec0ff */
[----:B------:R-:W-:-:S05]  /*0970*/  LEA R15, R26, UR4, 0x2 ;  /* 0x000000041a0f7c11 */ /* 0x000fca000f8e10ff */
[----:B------:R1:W-:Y:S01]  /*0980*/  STS [R15], R18 ;  /* 0x000000120f007388 */ /* 0x0003e20000000800 */
[----:B------:R-:W-:Y:S05]  /*0990*/  @P0 BRA `(.L_x_8) ;  /* 0x0000000800340947 */ /* 0x000fea0003800000 */
[----:B-1----:R-:W0:Y:S01]  /*09a0*/  LDS R15, [R23] ;  /* 0x00000000170f7984 */ /* 0x002e220000000800 */
[----:B------:R-:W-:Y:S02]  /*09b0*/  R2UR UR4, R10 ;  /* 0x000000000a0472ca */ /* 0x000fe400000e0000 */
[----:B------:R-:W-:Y:S01]  /*09c0*/  R2UR UR5, R11 ;  /* 0x000000000b0572ca */ /* 0x000fe200000e0000 */
[----:B0-----:R-:W-:-:S12]  /*09d0*/  IMAD.WIDE R14, R15, 0x4, R12 ;  /* 0x000000040f0e7825 */ /* 0x001fd800078e020c */
[----:B------:R-:W2:Y:S01]  /*09e0*/  LDG.E R15, desc[UR4][R14.64] ;  /* 0x000000040e0f7981 */ /* 0x000ea2000c1e1900 */
[----:B------:R-:W-:Y:S02]  /*09f0*/  ISETP.GT.U32.AND P1, PT, R0, 0x11, PT ;  /* 0x000000110000780c */ /* 0x000fe40003f24070 */
[----:B--2---:R-:W-:-:S04]  /*0a00*/  ISETP.GE.AND P0, PT, R15, R18, PT ;  /* 0x000000120f00720c */ /* 0x004fc80003f06270 */
[----:B------:R-:W-:-:S07]  /*0a10*/  SEL R26, R0, R26, !P0 ;  /* 0x0000001a001a7207 */ /* 0x000fce0004000000 */
[----:B------:R-:W-:Y:S05]  /*0a20*/  @P1 BRA `(.L_x_8) ;  /* 0x0000000800101947 */ /* 0x000fea0003800000 */
[----:B------:R-:W-:Y:S01]  /*0a30*/  IMAD R25, R26, 0x4, R5 ;  /* 0x000000041a197824 */ /* 0x000fe200078e0205 */
[----:B------:R-:W0:Y:S01]  /*0a40*/  LDS R19, [R23+0x8] ;  /* 0x0000080017137984 */ /* 0x000e220000000800 */
[C---:B------:R-:W-:Y:S02]  /*0a50*/  R2UR UR4, R10.reuse ;  /* 0x000000000a0472ca */ /* 0x040fe400000e0000 */
[C---:B------:R-:W-:Y:S01]  /*0a60*/  R2UR UR5, R11.reuse ;  /* 0x000000000b0572ca */ /* 0x040fe200000e0000 */
[----:B------:R-:W1:Y:S01]  /*0a70*/  LDS R15, [R25] ;  /* 0x00000000190f7984 */ /* 0x000e620000000800 */
[----:B------:R-:W-:Y:S02]  /*0a80*/  R2UR UR10, R10 ;  /* 0x000000000a0a72ca */ /* 0x000fe400000e0000 */
[----:B------:R-:W-:Y:S01]  /*0a90*/  R2UR UR11, R11 ;  /* 0x000000000b0b72ca */ /* 0x000fe200000e0000 */
[----:B0-----:R-:W-:-:S04]  /*0aa0*/  IMAD.WIDE R18, R19, 0x4, R12 ;  /* 0x0000000413127825 */ /* 0x001fc800078e020c */
[----:B-1----:R-:W-:-:S04]  /*0ab0*/  IMAD.WIDE R14, R15, 0x4, R12 ;  /* 0x000000040f0e7825 */ /* 0x002fc800078e020c */
[----:B------:R-:W2:Y:S04]  /*0ac0*/  LDG.E R18, desc[UR4][R18.64] ;  /* 0x0000000412127981 */ /* 0x000ea8000c1e1900 */
        /* <DEDUP_REMOVED lines=50> */
[----:B------:R-:W-:Y:S01]  /*0df0*/  LEA R25, R26, R5, 0x2 ;  /* 0x000000051a197211 */ /* 0x000fe200078e10ff */
        /* <DEDUP_REMOVED lines=55> */
[----:B------:R-:W-:-:S13]  /*1170*/  ISETP.GT.U32.AND P0, PT, R0, 0x1, PT ;  /* 0x000000010000780c */ /* 0x000fda0003f04070 */
[----:B------:R-:W0:Y:S01]  /*1180*/  @!P0 LDS R29, [R23+0x48] ;  /* 0x00004800171d8984 */ /* 0x000e220000000800 */
[C---:B------:R-:W-:Y:S02]  /*1190*/  @!P0 R2UR UR4, R10.reuse ;  /* 0x000000000a0482ca */ /* 0x040fe400000e0000 */
[C---:B------:R-:W-:Y:S02]  /*11a0*/  @!P0 R2UR UR5, R11.reuse ;  /* 0x000000000b0582ca */ /* 0x040fe400000e0000 */
[----:B------:R-:W-:Y:S02]  /*11b0*/  @!P0 R2UR UR10, R10 ;  /* 0x000000000a0a82ca */ /* 0x000fe400000e0000 */
[----:B------:R-:W-:Y:S01]  /*11c0*/  @!P0 R2UR UR11, R11 ;  /* 0x000000000b0b82ca */ /* 0x000fe200000e0000 */
[----:B0-----:R-:W-:-:S08]  /*11d0*/  @!P0 IMAD.WIDE R28, R29, 0x4, R12 ;  /* 0x000000041d1c8825 */ /* 0x001fd000078e020c */
[----:B------:R-:W3:Y:S01]  /*11e0*/  @!P0 LDG.E R28, desc[UR4][R28.64] ;  /* 0x000000041c1c8981 */ /* 0x000ee2000c1e1900 */
[----:B--2---:R-:W-:-:S04]  /*11f0*/  ISETP.GE.AND P1, PT, R14, R19, PT ;  /* 0x000000130e00720c */ /* 0x004fc80003f26270 */
[----:B------:R-:W-:-:S05]  /*1200*/  SEL R26, R21, R26, !P1 ;  /* 0x0000001a151a7207 */ /* 0x000fca0004800000 */
[----:B------:R-:W-:-:S06]  /*1210*/  @!P0 IMAD R27, R26, 0x4, R5 ;  /* 0x000000041a1b8824 */ /* 0x000fcc00078e0205 */
[----:B------:R-:W0:Y:S02]  /*1220*/  @!P0 LDS R27, [R27] ;  /* 0x000000001b1b8984 */ /* 0x000e240000000800 */
[----:B0-----:R-:W-:-:S06]  /*1230*/  @!P0 IMAD.WIDE R12, R27, 0x4, R12 ;  /* 0x000000041b0c8825 */ /* 0x001fcc00078e020c */
[----:B------:R-:W3:Y:S02]  /*1240*/  @!P0 LDG.E R13, desc[UR10][R12.64] ;  /* 0x0000000a0c0d8981 */ /* 0x000ee4000c1e1900 */
[----:B---3--:R-:W-:-:S04]  /*1250*/  @!P0 ISETP.GE.AND P1, PT, R28, R13, PT ;  /* 0x0000000d1c00820c */ /* 0x008fc80003f26270 */
[----:B------:R-:W-:-:S09]  /*1260*/  @!P0 SEL R26, R22, R26, !P1 ;  /* 0x0000001a161a8207 */ /* 0x000fd20004800000 */
.L_x_8:
[----:B------:R-:W-:Y:S05]  /*1270*/  BSYNC.RECONVERGENT B1 ;  /* 0x0000000000017941 */ /* 0x000fea0003800200 */
.L_x_7:
[----:B-1----:R-:W-:-:S04]  /*1280*/  IADD3 R3, PT, PT, R24, R3, RZ ;  /* 0x0000000318037210 */ /* 0x002fc80007ffe0ff */
[----:B------:R-:W-:-:S13]  /*1290*/  ISETP.GE.AND P0, PT, R3, UR6, PT ;  /* 0x0000000603007c0c */ /* 0x000fda000bf06270 */
[----:B------:R-:W-:Y:S05]  /*12a0*/  @!P0 BRA `(.L_x_9) ;  /* 0xfffffff400608947 */ /* 0x000fea000383ffff */
.L_x_6:
[----:B------:R-:W-:Y:S05]  /*12b0*/  BSYNC.RECONVERGENT B0 ;  /* 0x0000000000007941 */ /* 0x000fea0003800200 */
.L_x_5:
[----:B------:R-:W-:-:S13]  /*12c0*/  ISETP.NE.AND P0, PT, R0, RZ, PT ;  /* 0x000000ff0000720c */ /* 0x000fda0003f05270 */
[----:B------:R-:W-:Y:S05]  /*12d0*/  @P0 EXIT ;  /* 0x000000000000094d */ /* 0x000fea0003800000 */
[----:B------:R-:W-:Y:S01]  /*12e0*/  MOV R17, 0x0 ;  /* 0x0000000000117802 */ /* 0x000fe20000000f00 */
[----:B------:R0:W-:Y:S01]  /*12f0*/  STL [R1], RZ ;  /* 0x000000ff01007387 */ /* 0x0001e20000100800 */
[----:B------:R-:W4:Y:S01]  /*1300*/  LDCU.64 UR4, c[0x4][0x8] ;  /* 0x01000100ff0477ac */ /* 0x000f220008000a00 */
[----:B-123--:R-:W-:Y:S01]  /*1310*/  IMAD.MOV.U32 R6, RZ, RZ, R16 ;  /* 0x000000ffff067224 */ /* 0x00efe200078e0010 */
[----:B------:R0:W1:Y:S01]  /*1320*/  LDC.64 R8, c[0x4][R17] ;  /* 0x0100000011087b82 */ /* 0x0000620000000a00 */
[----:B------:R-:W-:Y:S02]  /*1330*/  IMAD.MOV.U32 R7, RZ, RZ, R2 ;  /* 0x000000ffff077224 */ /* 0x000fe400078e0002 */
[----:B----4-:R-:W-:Y:S02]  /*1340*/  IMAD.U32 R4, RZ, RZ, UR4 ;  /* 0x00000004ff047e24 */ /* 0x010fe4000f8e00ff */
[----:B0-----:R-:W-:-:S07]  /*1350*/  IMAD.U32 R5, RZ, RZ, UR5 ;  /* 0x00000005ff057e24 */ /* 0x001fce000f8e00ff */
[----:B------:R-:W-:-:S07]  /*1360*/  LEPC R20, `(.L_x_10) ;  /* 0x000000001014794e */ /* 0x000fce0000000000 */
[----:B-1----:R-:W-:Y:S05]  /*1370*/  CALL.ABS.NOINC R8 ;  /* 0x0000000008007343 */ /* 0x002fea0003c00000 */
.L_x_10:
[----:B------:R-:W0:Y:S01]  /*1380*/  S2UR UR5, SR_CgaCtaId ;  /* 0x00000000000579c3 */ /* 0x000e220000008800 */
[----:B------:R-:W-:Y:S01]  /*1390*/  UMOV UR4, 0x400 ;  /* 0x0000040000047882 */ /* 0x000fe20000000000 */
[----:B------:R-:W-:Y:S02]  /*13a0*/  IMAD.MOV.U32 R6, RZ, RZ, R16 ;  /* 0x000000ffff067224 */ /* 0x000fe400078e0010 */
[----:B------:R-:W-:-:S04]  /*13b0*/  IMAD.MOV.U32 R7, RZ, RZ, R2 ;  /* 0x000000ffff077224 */ /* 0x000fc800078e0002 */
[----:B------:R1:W2:Y:S01]  /*13c0*/  LDC.64 R10, c[0x4][R17] ;  /* 0x01000000110a7b82 */ /* 0x0002a20000000a00 */
[----:B0-----:R-:W-:-:S09]  /*13d0*/  ULEA UR4, UR5, UR4, 0x18 ;  /* 0x0000000405047291 */ /* 0x001fd2000f8ec0ff */
[----:B------:R-:W0:Y:S04]  /*13e0*/  LDS R8, [UR4] ;  /* 0x00000004ff087984 */ /* 0x000e280008000800 */
[----:B------:R-:W3:Y:S01]  /*13f0*/  LDS R9, [UR4+0x50] ;  /* 0x00005004ff097984 */ /* 0x000ee20008000800 */
[----:B------:R-:W4:Y:S02]  /*1400*/  LDCU.64 UR4, c[0x4][0x10] ;  /* 0x01000200ff0477ac */ /* 0x000f240008000a00 */
[----:B----4-:R-:W-:Y:S02]  /*1410*/  IMAD.U32 R4, RZ, RZ, UR4 ;  /* 0x00000004ff047e24 */ /* 0x010fe4000f8e00ff */
[----:B------:R-:W-:Y:S01]  /*1420*/  IMAD.U32 R5, RZ, RZ, UR5 ;  /* 0x00000005ff057e24 */ /* 0x000fe2000f8e00ff */
[----:B0-----:R-:W-:-:S05]  /*1430*/  IADD3 R8, PT, PT, R8, 0x1, RZ ;  /* 0x0000000108087810 */ /* 0x001fca0007ffe0ff */
[----:B--23--:R1:W-:Y:S02]  /*1440*/  STL.64 [R1], R8 ;  /* 0x0000000801007387 */ /* 0x00c3e40000100a00 */
[----:B------:R-:W-:-:S07]  /*1450*/  LEPC R20, `(.L_x_11) ;  /* 0x000000001014794e */ /* 0x000fce0000000000 */
[----:B-1----:R-:W-:Y:S05]  /*1460*/  CALL.ABS.NOINC R10 ;  /* 0x000000000a007343 */ /* 0x002fea0003c00000 */
.L_x_11:
[----:B------:R-:W0:Y:S01]  /*1470*/  S2UR UR5, SR_CgaCtaId ;  /* 0x00000000000579c3 */ /* 0x000e220000008800 */
[----:B------:R-:W-:Y:S01]  /*1480*/  UMOV UR4, 0x400 ;  /* 0x0000040000047882 */ /* 0x000fe20000000000 */
[----:B------:R-:W-:Y:S02]  /*1490*/  IMAD.MOV.U32 R6, RZ, RZ, R16 ;  /* 0x000000ffff067224 */ /* 0x000fe400078e0010 */
[----:B------:R-:W-:-:S04]  /*14a0*/  IMAD.MOV.U32 R7, RZ, RZ, R2 ;  /* 0x000000ffff077224 */ /* 0x000fc800078e0002 */
[----:B------:R1:W2:Y:S01]  /*14b0*/  LDC.64 R10, c[0x4][R17] ;  /* 0x01000000110a7b82 */ /* 0x0002a20000000a00 */
[----:B0-----:R-:W-:-:S09]  /*14c0*/  ULEA UR4, UR5, UR4, 0x18 ;  /* 0x0000000405047291 */ /* 0x001fd2000f8ec0ff */
[----:B------:R-:W0:Y:S04]  /*14d0*/  LDS R8, [UR4+0x4] ;  /* 0x00000404ff087984 */ /* 0x000e280008000800 */
        /* <DEDUP_REMOVED lines=8> */
.L_x_12:
        /* <DEDUP_REMOVED lines=15> */
.L_x_13:
        /* <DEDUP_REMOVED lines=15> */
.L_x_14:
        /* <DEDUP_REMOVED lines=15> */
.L_x_15:
[----:B------:R-:W0:Y:S01]  /*1830*/  S2UR UR5, SR_CgaCtaId ;  /* 0x00000000000579c3 */ /* 0x000e220000008800 */
[----:B------:R-:W-:Y:S01]  /*1840*/  UMOV UR4, 0x400 ;  /* 0x0000040000047882 */ /* 0x000fe20000000000 */
[----:B------:R-:W-:Y:S01]  /*1850*/  IMAD.MOV.U32 R6, RZ, RZ, R16 ;  /* 0x000000ffff067224 */ /* 0x000fe200078e0010 */
[----:B------:R-:W-:-:S05]  /*1860*/  MOV R7, R2 ;  /* 0x0000000200077202 */ /* 0x000fca0000000f00 */
        /* <DEDUP_REMOVED lines=11> */
.L_x_16:
[----:B------:R-:W0:Y:S01]  /*1920*/  S2UR UR5, SR_CgaCtaId ;  /* 0x00000000000579c3 */ /* 0x000e220000008800 */
[----:B------:R-:W-:Y:S01]  /*1930*/  UMOV UR4, 0x400 ;  /* 0x0000040000047882 */ /* 0x000fe20000000000 */
[----:B------:R-:W-:Y:S01]  /*1940*/  MOV R6, R16 ;  /* 0x0000001000067202 */ /* 0x000fe20000000f00 */
[----:B------:R-:W-:-:S05]  /*1950*/  IMAD.MOV.U32 R7, RZ, RZ, R2 ;  /* 0x000000ffff077224 */ /* 0x000fca00078e0002 */
[----:B------:R1:W2:Y:S01]  /*1960*/  LDC.64 R10, c[0x4][R17] ;  /* 0x01000000110a7b82 */ /* 0x0002a20000000a00 */
[----:B0-----:R-:W-:-:S09]  /*1970*/  ULEA UR4, UR5, UR4, 0x18 ;  /* 0x0000000405047291 */ /* 0x001fd2000f8ec0ff */
[----:B------:R-:W0:Y:S04]  /*1980*/  LDS R8, [UR4+0x18] ;  /* 0x00001804ff087984 */ /* 0x000e280008000800 */
[----:B------:R-:W3:Y:S01]  /*1990*/  LDS R9, [UR4+0x68] ;  /* 0x00006804ff097984 */ /* 0x000ee20008000800 */
[----:B------:R-:W4:Y:S02]  /*19a0*/  LDCU.64 UR4, c[0x4][0x10] ;  /* 0x01000200ff0477ac */ /* 0x000f240008000a00 */
[----:B----4-:R-:W-:Y:S02]  /*19b0*/  IMAD.U32 R4, RZ, RZ, UR4 ;  /* 0x00000004ff047e24 */ /* 0x010fe4000f8e00ff */
[----:B------:R-:W-:Y:S02]  /*19c0*/  IMAD.U32 R5, RZ, RZ, UR5 ;  /* 0x00000005ff057e24 */ /* 0x000fe4000f8e00ff */
[----:B0-----:R-:W-:-:S05]  /*19d0*/  VIADD R8, R8, 0x1 ;  /* 0x0000000108087836 */ /* 0x001fca0000000000 */
[----:B--23--:R1:W-:Y:S02]  /*19e0*/  STL.64 [R1], R8 ;  /* 0x0000000801007387 */ /* 0x00c3e40000100a00 */
[----:B------:R-:W-:-:S07]  /*19f0*/  LEPC R20, `(.L_x_17) ;  /* 0x000000001014794e */ /* 0x000fce0000000000 */
[----:B-1----:R-:W-:Y:S05]  /*1a00*/  CALL.ABS.NOINC R10 ;  /* 0x000000000a007343 */ /* 0x002fea0003c00000 */
.L_x_17:
        /* <DEDUP_REMOVED lines=9> */
[----:B----4-:R-:W-:Y:S01]  /*1aa0*/  IMAD.U32 R4, RZ, RZ, UR4 ;  /* 0x00000004ff047e24 */ /* 0x010fe2000f8e00ff */
[----:B------:R-:W-:Y:S01]  /*1ab0*/  MOV R5, UR5 ;  /* 0x0000000500057c02 */ /* 0x000fe20008000f00 */
[----:B0-----:R-:W-:-:S05]  /*1ac0*/  VIADD R8, R8, 0x1 ;  /* 0x0000000108087836 */ /* 0x001fca0000000000 */
[----:B--23--:R1:W-:Y:S02]  /*1ad0*/  STL.64 [R1], R8 ;  /* 0x0000000801007387 */ /* 0x00c3e40000100a00 */
[----:B------:R-:W-:-:S07]  /*1ae0*/  LEPC R20, `(.L_x_18) ;  /* 0x000000001014794e */ /* 0x000fce0000000000 */
[----:B-1----:R-:W-:Y:S05]  /*1af0*/  CALL.ABS.NOINC R10 ;  /* 0x000000000a007343 */ /* 0x002fea0003c00000 */
.L_x_18:
        /* <DEDUP_REMOVED lines=9> */
[----:B----4-:R-:W-:Y:S01]  /*1b90*/  MOV R4, UR4 ;  /* 0x0000000400047c02 */ /* 0x010fe20008000f00 */
[----:B------:R-:W-:Y:S02]  /*1ba0*/  IMAD.U32 R5, RZ, RZ, UR5 ;  /* 0x00000005ff057e24 */ /* 0x000fe4000f8e00ff */
[----:B0-----:R-:W-:-:S05]  /*1bb0*/  VIADD R8, R8, 0x1 ;  /* 0x0000000108087836 */ /* 0x001fca0000000000 */
[----:B--23--:R1:W-:Y:S02]  /*1bc0*/  STL.64 [R1], R8 ;  /* 0x0000000801007387 */ /* 0x00c3e40000100a00 */
[----:B------:R-:W-:-:S07]  /*1bd0*/  LEPC R20, `(.L_x_19) ;  /* 0x000000001014794e */ /* 0x000fce0000000000 */
[----:B-1----:R-:W-:Y:S05]  /*1be0*/  CALL.ABS.NOINC R10 ;  /* 0x000000000a007343 */ /* 0x002fea0003c00000 */
.L_x_19:
        /* <DEDUP_REMOVED lines=15> */
.L_x_20:
        /* <DEDUP_REMOVED lines=15> */
.L_x_21:
        /* <DEDUP_REMOVED lines=15> */
.L_x_22:
        /* <DEDUP_REMOVED lines=15> */
.L_x_23:
        /* <DEDUP_REMOVED lines=15> */
.L_x_24:
        /* <DEDUP_REMOVED lines=15> */
.L_x_25:
        /* <DEDUP_REMOVED lines=15> */
.L_x_26:
        /* <DEDUP_REMOVED lines=15> */
.L_x_27:
        /* <DEDUP_REMOVED lines=15> */
.L_x_28:
        /* <DEDUP_REMOVED lines=15> */
.L_x_29:
        /* <DEDUP_REMOVED lines=15> */
.L_x_30:
[----:B------:R-:W-:Y:S05]  /*2640*/  EXIT ;  /* 0x000000000000794d */ /* 0x000fea0003800000 */
.L_x_31:
[----:B------:R-:W-:-:S00]  /*2650*/  BRA `(.L_x_31) ;  /* 0xfffffffc00fc7947 */ /* 0x000fc0000383ffff */
[----:B------:R-:W-:-:S00]  /*2660*/  NOP ;  /* 0x0000000000007918 */ /* 0x000fc00000000000 */
        /* <DEDUP_REMOVED lines=9> */
.L_x_33:


//--------------------- .text._Z12countAuthorsPiS_i --------------------------
	.section	.text._Z12countAuthorsPiS_i,"ax",@progbits
	.align	128
        .global         _Z12countAuthorsPiS_i
        .type           _Z12countAuthorsPiS_i,@function
        .size           _Z12countAuthorsPiS_i,(.L_x_34 - _Z12countAuthorsPiS_i)
        .other          _Z12countAuthorsPiS_i,@"STO_CUDA_ENTRY STV_DEFAULT"
_Z12countAuthorsPiS_i:
.text._Z12countAuthorsPiS_i:
[----:B------:R-:W-:Y:S01]  /*0000*/  LDC R1, c[0x0][0x37c] ;  /* 0x0000df00ff017b82 */ /* 0x000fe20000000800 */
[----:B------:R-:W0:Y:S07]  /*0010*/  S2R R0, SR_TID.X ;  /* 0x0000000000007919 */ /* 0x000e2e0000002100 */
[----:B------:R-:W0:Y:S01]  /*0020*/  S2UR UR4, SR_CTAID.X ;  /* 0x00000000000479c3 */ /* 0x000e220000002500 */
[----:B------:R-:W1:Y:S07]  /*0030*/  LDCU UR5, c[0x0][0x390] ;  /* 0x00007200ff0577ac */ /* 0x000e6e0008000800 */
[----:B------:R-:W0:Y:S02]  /*0040*/  LDC R7, c[0x0][0x360] ;  /* 0x0000d800ff077b82 */ /* 0x000e240000000800 */
[----:B0-----:R-:W-:-:S05]  /*0050*/  IMAD R7, R7, UR4, R0 ;  /* 0x0000000407077c24 */ /* 0x001fca000f8e0200 */
[----:B-1----:R-:W-:-:S13]  /*0060*/  ISETP.GE.AND P0, PT, R7, UR5, PT ;  /* 0x0000000507007c0c */ /* 0x002fda000bf06270 */
[----:B------:R-:W-:Y:S05]  /*0070*/  @P0 EXIT ;  /* 0x000000000000094d */ /* 0x000fea0003800000 */
[----:B------:R-:W0:Y:S01]  /*0080*/  LDC.64 R2, c[0x0][0x380] ;  /* 0x0000e000ff027b82 */ /* 0x000e220000000a00 */
[----:B------:R-:W1:Y:S07]  /*0090*/  LDCU.64 UR4, c[0x0][0x358] ;  /* 0x00006b00ff0477ac */ /* 0x000e6e0008000a00 */
[----:B------:R-:W2:Y:S01]  /*00a0*/  LDC.64 R4, c[0x0][0x388] ;  /* 0x0000e200ff047b82 */ /* 0x000ea20000000a00 */
[----:B0-----:R-:W-:-:S05]  /*00b0*/  IMAD.WIDE R2, R7, 0x4, R2 ;  /* 0x0000000407027825 */ /* 0x001fca00078e0202 */
[----:B-1----:R-:W3:Y:S04]  /*00c0*/  LDG.E R0, desc[UR4][R2.64+0x4] ;  /* 0x0000040402007981 */ /* 0x002ee8000c1e1900 */
[----:B------:R-:W3:Y:S01]  /*00d0*/  LDG.E R9, desc[UR4][R2.64] ;  /* 0x0000000402097981 */ /* 0x000ee2000c1e1900 */
[----:B--2---:R-:W-:Y:S01]  /*00e0*/  IMAD.WIDE R4, R7, 0x4, R4 ;  /* 0x0000000407047825 */ /* 0x004fe200078e0204 */
[----:B---3--:R-:W-:-:S05]  /*00f0*/  IADD3 R9, PT, PT, R0, -R9, RZ ;  /* 0x8000000900097210 */ /* 0x008fca0007ffe0ff */
[----:B------:R-:W-:Y:S01]  /*0100*/  STG.E desc[UR4][R4.64], R9 ;  /* 0x0000000904007986 */ /* 0x000fe2000c101904 */
[----:B------:R-:W-:Y:S05]  /*0110*/  EXIT ;  /* 0x000000000000794d */ /* 0x000fea0003800000 */
.L_x_32:
        /* <DEDUP_REMOVED lines=14> */
.L_x_34:


//--------------------- .nv.global.init           --------------------------
	.section	.nv.global.init,"aw",@progbits
.nv.global.init:
	.type		$str,@object
	.size		$str,($str$1 - $str)
$str:
        /*0000*/ 	.byte	0x54, 0x68, 0x72, 0x65, 0x61, 0x64, 0x3a, 0x20, 0x25, 0x64, 0x0a, 0x00
	.type		$str$1,@object
	.size		$str$1,(.L_1 - $str$1)
$str$1:
        /*000c*/ 	.byte	0x61, 0x75, 0x74, 0x68, 0x20, 0x25, 0x64, 0x2c, 0x20, 0x63, 0x6f, 0x75, 0x6e, 0x74, 0x20, 0x25
        /*001c*/ 	.byte	0x64, 0x0a, 0x00
.L_1:


//--------------------- .nv.shared._Z10topAuthorsPiS_ii --------------------------
	.section	.nv.shared._Z10topAuthorsPiS_ii,"aw",@nobits
	.sectionflags	@""
	.align	4
.nv.shared._Z10topAuthorsPiS_ii:
	.zero		1184


//--------------------- .nv.shared.reserved.0     --------------------------
	.section	.nv.shared.reserved.0,"aw",@nobits
	.weak		__nv_reservedSMEM_offset_0_alias
	.size		__nv_reservedSMEM_offset_0_alias, 0, 64
	.other		__nv_reservedSMEM_offset_0_alias,@"STO_CUDA_RESERVED_SHARED STV_DEFAULT"
__nv_reservedSMEM_offset_0_alias:
	.zero		0
	.zero		64


//--------------------- .nv.constant0._Z10topAuthorsPiS_ii --------------------------
	.section	.nv.constant0._Z10topAuthorsPiS_ii,"a",@progbits
	.sectionflags	@""
	.align	4
.nv.constant0._Z10topAuthorsPiS_ii:
	.zero		920


//--------------------- .nv.constant0._Z12countAuthorsPiS_i --------------------------
	.section	.nv.constant0._Z12countAuthorsPiS_i,"a",@progbits
	.sectionflags	@""
	.align	4
.nv.constant0._Z12countAuthorsPiS_i:
	.zero		916


//--------------------- SYMBOLS --------------------------

	.type		.nv.reservedSmem.offset0,@object
	.size		.nv.reservedSmem.offset0,0x4
	.type		.nv.reservedSmem.cap,@object
	.size		.nv.reservedSmem.cap,0x4
	.type		vprintf,@function
